	.headerflags	@"EF_CUDA_TEXMODE_UNIFIED EF_CUDA_64BIT_ADDRESS EF_CUDA_SM89 EF_CUDA_VIRTUAL_SM(EF_CUDA_SM89)"
	.elftype	@"ET_EXEC"


//--------------------- .nv.info                  --------------------------
	.section	.nv.info,"",@"SHT_CUDA_INFO"
	.align	4


	//----- nvinfo : EIATTR_REGCOUNT
	.align		4
        /*0000*/ 	.byte	0x04, 0x2f
        /*0002*/ 	.short	(.L_2 - .L_1)
	.align		4
.L_1:
        /*0004*/ 	.word	index@(triton__0d1d2d3d4d5d6d7d8d9d10d11de12de)
        /*0008*/ 	.word	0x00000028


	//----- nvinfo : EIATTR_MAX_STACK_SIZE
	.align		4
.L_2:
        /*000c*/ 	.byte	0x04, 0x23
        /*000e*/ 	.short	(.L_4 - .L_3)
	.align		4
.L_3:
        /*0010*/ 	.word	index@(triton__0d1d2d3d4d5d6d7d8d9d10d11de12de)
        /*0014*/ 	.word	0x00000000


	//----- nvinfo : EIATTR_MIN_STACK_SIZE
	.align		4
.L_4:
        /*0018*/ 	.byte	0x04, 0x12
        /*001a*/ 	.short	(.L_6 - .L_5)
	.align		4
.L_5:
        /*001c*/ 	.word	index@(triton__0d1d2d3d4d5d6d7d8d9d10d11de12de)
        /*0020*/ 	.word	0x00000000


	//----- nvinfo : EIATTR_FRAME_SIZE
	.align		4
.L_6:
        /*0024*/ 	.byte	0x04, 0x11
        /*0026*/ 	.short	(.L_8 - .L_7)
	.align		4
.L_7:
        /*0028*/ 	.word	index@(triton__0d1d2d3d4d5d6d7d8d9d10d11de12de)
        /*002c*/ 	.word	0x00000000
.L_8:


//--------------------- .nv.info.triton__0d1d2d3d4d5d6d7d8d9d10d11de12de --------------------------
	.section	.nv.info.triton__0d1d2d3d4d5d6d7d8d9d10d11de12de,"",@"SHT_CUDA_INFO"
	.align	4


	//----- nvinfo : EIATTR_CUDA_API_VERSION
	.align		4
        /*0000*/ 	.byte	0x04, 0x37
        /*0002*/ 	.short	(.L_10 - .L_9)
.L_9:
        /*0004*/ 	.word	0x0000007b


	//----- nvinfo : EIATTR_PARAM_CBANK
	.align		4
.L_10:
        /*0008*/ 	.byte	0x04, 0x0a
        /*000a*/ 	.short	(.L_12 - .L_11)
	.align		4
.L_11:
        /*000c*/ 	.word	index@(.nv.constant0.triton__0d1d2d3d4d5d6d7d8d9d10d11de12de)
        /*0010*/ 	.short	0x0160
        /*0012*/ 	.short	0x0060


	//----- nvinfo : EIATTR_CBANK_PARAM_SIZE
	.align		4
.L_12:
        /*0014*/ 	.byte	0x03, 0x19
        /*0016*/ 	.short	0x0060


	//----- nvinfo : EIATTR_KPARAM_INFO
	.align		4
        /*0018*/ 	.byte	0x04, 0x17
        /*001a*/ 	.short	(.L_14 - .L_13)
.L_13:
        /*001c*/ 	.word	0x00000000
        /*0020*/ 	.short	0x000c
        /*0022*/ 	.short	0x005c
        /*0024*/ 	.byte	0x00, 0xf0, 0x11, 0x00


	//----- nvinfo : EIATTR_KPARAM_INFO
	.align		4
.L_14:
        /*0028*/ 	.byte	0x04, 0x17
        /*002a*/ 	.short	(.L_16 - .L_15)
.L_15:
        /*002c*/ 	.word	0x00000000
        /*0030*/ 	.short	0x000b
        /*0032*/ 	.short	0x0058
        /*0034*/ 	.byte	0x00, 0xf0, 0x11, 0x00


	//----- nvinfo : EIATTR_KPARAM_INFO
	.align		4
.L_16:
        /*0038*/ 	.byte	0x04, 0x17
        /*003a*/ 	.short	(.L_18 - .L_17)
.L_17:
        /*003c*/ 	.word	0x00000000
        /*0040*/ 	.short	0x000a
        /*0042*/ 	.short	0x0050
        /*0044*/ 	.byte	0x00, 0xf0, 0x21, 0x00


	//----- nvinfo : EIATTR_KPARAM_INFO
	.align		4
.L_18:
        /*0048*/ 	.byte	0x04, 0x17
        /*004a*/ 	.short	(.L_20 - .L_19)
.L_19:
        /*004c*/ 	.word	0x00000000
        /*0050*/ 	.short	0x0009
        /*0052*/ 	.short	0x0048
        /*0054*/ 	.byte	0x00, 0xf0, 0x21, 0x00


	//----- nvinfo : EIATTR_KPARAM_INFO
	.align		4
.L_20:
        /*0058*/ 	.byte	0x04, 0x17
        /*005a*/ 	.short	(.L_22 - .L_21)
.L_21:
        /*005c*/ 	.word	0x00000000
        /*0060*/ 	.short	0x0008
        /*0062*/ 	.short	0x0040
        /*0064*/ 	.byte	0x00, 0xf0, 0x21, 0x00


	//----- nvinfo : EIATTR_KPARAM_INFO
	.align		4
.L_22:
        /*0068*/ 	.byte	0x04, 0x17
        /*006a*/ 	.short	(.L_24 - .L_23)
.L_23:
        /*006c*/ 	.word	0x00000000
        /*0070*/ 	.short	0x0007
        /*0072*/ 	.short	0x0038
        /*0074*/ 	.byte	0x00, 0xf0, 0x21, 0x00


	//----- nvinfo : EIATTR_KPARAM_INFO
	.align		4
.L_24:
        /*0078*/ 	.byte	0x04, 0x17
        /*007a*/ 	.short	(.L_26 - .L_25)
.L_25:
        /*007c*/ 	.word	0x00000000
        /*0080*/ 	.short	0x0006
        /*0082*/ 	.short	0x0030
        /*0084*/ 	.byte	0x00, 0xf0, 0x21, 0x00


	//----- nvinfo : EIATTR_KPARAM_INFO
	.align		4
.L_26:
        /*0088*/ 	.byte	0x04, 0x17
        /*008a*/ 	.short	(.L_28 - .L_27)
.L_27:
        /*008c*/ 	.word	0x00000000
        /*0090*/ 	.short	0x0005
        /*0092*/ 	.short	0x0028
        /*0094*/ 	.byte	0x00, 0xf0, 0x21, 0x00


	//----- nvinfo : EIATTR_KPARAM_INFO
	.align		4
.L_28:
        /*0098*/ 	.byte	0x04, 0x17
        /*009a*/ 	.short	(.L_30 - .L_29)
.L_29:
        /*009c*/ 	.word	0x00000000
        /*00a0*/ 	.short	0x0004
        /*00a2*/ 	.short	0x0020
        /*00a4*/ 	.byte	0x00, 0xf0, 0x21, 0x00


	//----- nvinfo : EIATTR_KPARAM_INFO
	.align		4
.L_30:
        /*00a8*/ 	.byte	0x04, 0x17
        /*00aa*/ 	.short	(.L_32 - .L_31)
.L_31:
        /*00ac*/ 	.word	0x00000000
        /*00b0*/ 	.short	0x0003
        /*00b2*/ 	.short	0x0018
        /*00b4*/ 	.byte	0x00, 0xf0, 0x21, 0x00


	//----- nvinfo : EIATTR_KPARAM_INFO
	.align		4
.L_32:
        /*00b8*/ 	.byte	0x04, 0x17
        /*00ba*/ 	.short	(.L_34 - .L_33)
.L_33:
        /*00bc*/ 	.word	0x00000000
        /*00c0*/ 	.short	0x0002
        /*00c2*/ 	.short	0x0010
        /*00c4*/ 	.byte	0x00, 0xf0, 0x21, 0x00


	//----- nvinfo : EIATTR_KPARAM_INFO
	.align		4
.L_34:
        /*00c8*/ 	.byte	0x04, 0x17
        /*00ca*/ 	.short	(.L_36 - .L_35)
.L_35:
        /*00cc*/ 	.word	0x00000000
        /*00d0*/ 	.short	0x0001
        /*00d2*/ 	.short	0x0008
        /*00d4*/ 	.byte	0x00, 0xf0, 0x21, 0x00


	//----- nvinfo : EIATTR_KPARAM_INFO
	.align		4
.L_36:
        /*00d8*/ 	.byte	0x04, 0x17
        /*00da*/ 	.short	(.L_38 - .L_37)
.L_37:
        /*00dc*/ 	.word	0x00000000
        /*00e0*/ 	.short	0x0000
        /*00e2*/ 	.short	0x0000
        /*00e4*/ 	.byte	0x00, 0xf0, 0x21, 0x00


	//----- nvinfo : EIATTR_MAXREG_COUNT
	.align		4
.L_38:
        /*00e8*/ 	.byte	0x03, 0x1b
        /*00ea*/ 	.short	0x00ff


	//----- nvinfo : EIATTR_COOP_GROUP_MASK_REGIDS
	.align		4
        /*00ec*/ 	.byte	0x04, 0x29
        /*00ee*/ 	.short	(.L_40 - .L_39)


	//   ....[0]....
.L_39:
        /*00f0*/ 	.word	0xffffffff


	//   ....[1]....
        /*00f4*/ 	.word	0xffffffff


	//   ....[2]....
        /*00f8*/ 	.word	0xffffffff


	//   ....[3]....
        /*00fc*/ 	.word	0xffffffff


	//   ....[4]....
        /*0100*/ 	.word	0xffffffff


	//   ....[5]....
        /*0104*/ 	.word	0xffffffff


	//   ....[6]....
        /*0108*/ 	.word	0xffffffff


	//   ....[7]....
        /*010c*/ 	.word	0xffffffff


	//   ....[8]....
        /*0110*/ 	.word	0xffffffff


	//   ....[9]....
        /*0114*/ 	.word	0xffffffff


	//   ....[10]....
        /*0118*/ 	.word	0xffffffff


	//   ....[11]....
        /*011c*/ 	.word	0xffffffff


	//   ....[12]....
        /*0120*/ 	.word	0xffffffff


	//   ....[13]....
        /*0124*/ 	.word	0xffffffff


	//   ....[14]....
        /*0128*/ 	.word	0xffffffff


	//   ....[15]....
        /*012c*/ 	.word	0xffffffff


	//----- nvinfo : EIATTR_COOP_GROUP_INSTR_OFFSETS
	.align		4
.L_40:
        /*0130*/ 	.byte	0x04, 0x28
        /*0132*/ 	.short	(.L_42 - .L_41)


	//   ....[0]....
.L_41:
        /*0134*/ 	.word	0x00000940


	//   ....[1]....
        /*0138*/ 	.word	0x00000970


	//   ....[2]....
        /*013c*/ 	.word	0x00000990


	//   ....[3]....
        /*0140*/ 	.word	0x000009b0


	//   ....[4]....
        /*0144*/ 	.word	0x000009d0


	//   ....[5]....
        /*0148*/ 	.word	0x00000a20


	//   ....[6]....
        /*014c*/ 	.word	0x00000a40


	//   ....[7]....
        /*0150*/ 	.word	0x00000a70


	//   ....[8]....
        /*0154*/ 	.word	0x00001450


	//   ....[9]....
        /*0158*/ 	.word	0x000014a0


	//   ....[10]....
        /*015c*/ 	.word	0x000014c0


	//   ....[11]....
        /*0160*/ 	.word	0x000014e0


	//   ....[12]....
        /*0164*/ 	.word	0x00001500


	//   ....[13]....
        /*0168*/ 	.word	0x00001560


	//   ....[14]....
        /*016c*/ 	.word	0x00001590


	//   ....[15]....
        /*0170*/ 	.word	0x000015c0


	//----- nvinfo : EIATTR_EXIT_INSTR_OFFSETS
	.align		4
.L_42:
        /*0174*/ 	.byte	0x04, 0x1c
        /*0176*/ 	.short	(.L_44 - .L_43)


	//   ....[0]....
.L_43:
        /*0178*/ 	.word	0x00001f40


	//   ....[1]....
        /*017c*/ 	.word	0x00001f60


	//----- nvinfo : EIATTR_MAX_THREADS
	.align		4
.L_44:
        /*0180*/ 	.byte	0x04, 0x05
        /*0182*/ 	.short	(.L_46 - .L_45)
.L_45:
        /*0184*/ 	.word	0x00000100
        /*0188*/ 	.word	0x00000001
        /*018c*/ 	.word	0x00000001
.L_46:


//--------------------- .nv.rel.action            --------------------------
	.section	.nv.rel.action,"",@"SHT_CUDA_RELOCINFO"
	.align	8
	.sectionentsize	8
        /*0000*/ 	.byte	0x73, 0x00, 0x00, 0x00, 0x00, 0x00, 0x00, 0x00, 0x00, 0x00, 0x00, 0x11, 0x25, 0x00, 0x05, 0x36


//--------------------- .nv.constant0.triton__0d1d2d3d4d5d6d7d8d9d10d11de12de --------------------------
	.section	.nv.constant0.triton__0d1d2d3d4d5d6d7d8d9d10d11de12de,"a",@progbits
	.align	4
.nv.constant0.triton__0d1d2d3d4d5d6d7d8d9d10d11de12de:
	.zero		448


//--------------------- .text.triton__0d1d2d3d4d5d6d7d8d9d10d11de12de --------------------------
	.section	.text.triton__0d1d2d3d4d5d6d7d8d9d10d11de12de,"ax",@progbits
	.sectionflags	@"SHF_BARRIERS=1"
	.sectioninfo	@"SHI_REGISTERS=40"
	.align	128
        .global         triton__0d1d2d3d4d5d6d7d8d9d10d11de12de
        .type           triton__0d1d2d3d4d5d6d7d8d9d10d11de12de,@function
        .size           triton__0d1d2d3d4d5d6d7d8d9d10d11de12de,(.L_x_3 - triton__0d1d2d3d4d5d6d7d8d9d10d11de12de)
        .other          triton__0d1d2d3d4d5d6d7d8d9d10d11de12de,@"STO_CUDA_ENTRY STV_DEFAULT"
triton__0d1d2d3d4d5d6d7d8d9d10d11de12de:
.text.triton__0d1d2d3d4d5d6d7d8d9d10d11de12de:
[----:B------:R-:W-:-:S02]  /*0000*/  MOV R1, c[0x0][0x28] ;  /* 0x00000a0000017a02 */ /* 0x000fc40000000f00 */
[----:B------:R-:W0:Y:S01]  /*0010*/  S2R R0, SR_CTAID.X ;  /* 0x0000000000007919 */ /* 0x000e220000002500 */
[----:B------:R-:W-:Y:S01]  /*0020*/  MOV R3, 0x4 ;  /* 0x0000000400037802 */ /* 0x000fe20000000f00 */
[----:B------:R-:W-:Y:S01]  /*0030*/  ULDC.64 UR4, c[0x0][0x118] ;  /* 0x0000460000047ab9 */ /* 0x000fe20000000a00 */
[----:B------:R-:W-:Y:S02]  /*0040*/  MOV R4, RZ ;  /* 0x000000ff00047202 */ /* 0x000fe40000000f00 */
[C---:B0-----:R-:W-:Y:S01]  /*0050*/  ISETP.GE.AND P1, PT, R0.reuse, 0x400, PT ;  /* 0x000004000000780c */ /* 0x041fe20003f26270 */
[----:B------:R-:W-:-:S12]  /*0060*/  IMAD.WIDE R2, R0, R3, c[0x0][0x188] ;  /* 0x0000620000027625 */ /* 0x000fd800078e0203 */
[----:B------:R0:W2:Y:S01]  /*0070*/  @!P1 LDG.E.EL R4, [R2.64] ;  /* 0x0000000402049981 */ /* 0x0000a2000c2e1900 */
[----:B------:R-:W-:Y:S02]  /*0080*/  MOV R5, 0x39e38e39 ;  /* 0x39e38e3900057802 */ /* 0x000fe40000000f00 */
[----:B------:R-:W-:Y:S01]  /*0090*/  MOV R29, 0x10 ;  /* 0x00000010001d7802 */ /* 0x000fe20000000f00 */
[----:B------:R-:W1:Y:S01]  /*00a0*/  S2R R19, SR_TID.X ;  /* 0x0000000000137919 */ /* 0x000e620000002100 */
[----:B------:R-:W-:Y:S02]  /*00b0*/  MOV R20, RZ ;  /* 0x000000ff00147202 */ /* 0x000fe40000000f00 */
[----:B------:R-:W-:Y:S01]  /*00c0*/  SHF.R.S32.HI R23, RZ, 0x1f, R0 ;  /* 0x0000001fff177819 */ /* 0x000fe20000011400 */
[----:B0-----:R-:W-:Y:S01]  /*00d0*/  CS2R R2, SRZ ;  /* 0x0000000000027805 */ /* 0x001fe2000001ff00 */
[C---:B-1----:R-:W-:Y:S02]  /*00e0*/  LOP3.LUT R28, R19.reuse, 0xff, RZ, 0xc0, !PT ;  /* 0x000000ff131c7812 */ /* 0x042fe400078ec0ff */
[----:B------:R-:W-:-:S02]  /*00f0*/  SHF.L.U32 R35, R19, 0x2, RZ ;  /* 0x0000000213237819 */ /* 0x000fc400000006ff */
[----:B------:R-:W-:Y:S01]  /*0100*/  SHF.R.U32.HI R21, RZ, 0x5, R19 ;  /* 0x00000005ff157819 */ /* 0x000fe20000011613 */
[----:B------:R-:W-:Y:S01]  /*0110*/  IMAD.WIDE.U32 R6, R28, R29, c[0x0][0x178] ;  /* 0x00005e001c067625 */ /* 0x000fe200078e001d */
[----:B------:R-:W-:-:S03]  /*0120*/  LOP3.LUT R35, R35, 0x3fc, RZ, 0xc0, !PT ;  /* 0x000003fc23237812 */ /* 0x000fc600078ec0ff */
[----:B------:R-:W-:Y:S01]  /*0130*/  IMAD.WIDE.U32 R28, R28, R29, c[0x0][0x190] ;  /* 0x000064001c1c7625 */ /* 0x000fe200078e001d */
[-C--:B------:R-:W-:Y:S02]  /*0140*/  MOV R24, R6.reuse ;  /* 0x0000000600187202 */ /* 0x080fe40000000f00 */
[----:B------:R-:W-:Y:S01]  /*0150*/  MOV R18, R6 ;  /* 0x0000000600127202 */ /* 0x000fe20000000f00 */
[----:B------:R-:W-:Y:S01]  /*0160*/  IMAD R33, R0, 0x900, R35 ;  /* 0x0000090000217824 */ /* 0x000fe200078e0223 */
[----:B------:R-:W-:Y:S02]  /*0170*/  MOV R25, R7 ;  /* 0x0000000700197202 */ /* 0x000fe40000000f00 */
[----:B------:R-:W-:Y:S02]  /*0180*/  MOV R6, RZ ;  /* 0x000000ff00067202 */ /* 0x000fe40000000f00 */
[----:B------:R-:W-:Y:S02]  /*0190*/  MOV R22, R28 ;  /* 0x0000001c00167202 */ /* 0x000fe40000000f00 */
[----:B------:R-:W-:Y:S01]  /*01a0*/  MOV R27, R29 ;  /* 0x0000001d001b7202 */ /* 0x000fe20000000f00 */
[----:B--2---:R-:W-:Y:S01]  /*01b0*/  FFMA R4, R4, R5, 9.9999997473787516356e-06 ;  /* 0x3727c5ac04047423 */ /* 0x004fe20000000005 */
[----:B------:R-:W-:-:S05]  /*01c0*/  MOV R5, RZ ;  /* 0x000000ff00057202 */ /* 0x000fca0000000f00 */
[----:B------:R-:W0:Y:S02]  /*01d0*/  MUFU.RSQ R4, R4 ;  /* 0x0000000400047308 */ /* 0x000e240000001400 */
.L_x_0:
[-C--:B------:R-:W-:Y:S01]  /*01e0*/  IADD3 R8, R35, R6.reuse, RZ ;  /* 0x0000000623087210 */ /* 0x080fe20007ffe0ff */
[----:B------:R-:W-:Y:S01]  /*01f0*/  CS2R R10, SRZ ;  /* 0x00000000000a7805 */ /* 0x000fe2000001ff00 */
[----:B------:R-:W-:Y:S02]  /*0200*/  IADD3 R30, R33, R6, RZ ;  /* 0x00000006211e7210 */ /* 0x000fe40007ffe0ff */
[----:B------:R-:W-:Y:S02]  /*0210*/  ISETP.GE.U32.AND P0, PT, R8, 0x900, PT ;  /* 0x000009000800780c */ /* 0x000fe40003f06070 */
[----:B------:R-:W-:Y:S01]  /*0220*/  MOV R37, 0x2 ;  /* 0x0000000200257802 */ /* 0x000fe20000000f00 */
[----:B------:R-:W-:Y:S01]  /*0230*/  CS2R R8, SRZ ;  /* 0x0000000000087805 */ /* 0x000fe2000001ff00 */
[----:B------:R-:W-:-:S03]  /*0240*/  ISETP.LT.AND P2, PT, R0, 0x400, !P0 ;  /* 0x000004000000780c */ /* 0x000fc60004741270 */
[----:B------:R-:W-:-:S04]  /*0250*/  IMAD.WIDE R14, R30, R37, c[0x0][0x168] ;  /* 0x00005a001e0e7625 */ /* 0x000fc800078e0225 */
[----:B------:R-:W-:-:S06]  /*0260*/  IMAD.WIDE R12, R30, R37, c[0x0][0x170] ;  /* 0x00005c001e0c7625 */ /* 0x000fcc00078e0225 */
[----:B------:R1:W2:Y:S04]  /*0270*/  @P2 LDG.E.EL.64 R8, [R14.64] ;  /* 0x000000040e082981 */ /* 0x0002a8000c2e1b00 */
[----:B------:R3:W4:Y:S01]  /*0280*/  @P2 LDG.E.EL.64 R10, [R12.64] ;  /* 0x000000040c0a2981 */ /* 0x000722000c2e1b00 */
[----:B------:R-:W-:Y:S01]  /*0290*/  IMAD.WIDE R36, R30, R37, c[0x0][0x180] ;  /* 0x000060001e247625 */ /* 0x000fe200078e0225 */
[----:B-1----:R-:W-:Y:S01]  /*02a0*/  CS2R R14, SRZ ;  /* 0x00000000000e7805 */ /* 0x002fe2000001ff00 */
[----:B---3--:R-:W-:Y:S01]  /*02b0*/  CS2R R12, SRZ ;  /* 0x00000000000c7805 */ /* 0x008fe2000001ff00 */
[----:B--2---:R-:W-:Y:S02]  /*02c0*/  SEL R8, R8, RZ, P2 ;  /* 0x000000ff08087207 */ /* 0x004fe40001000000 */
[----:B----4-:R-:W-:-:S02]  /*02d0*/  SEL R16, R10, RZ, P2 ;  /* 0x000000ff0a107207 */ /* 0x010fc40001000000 */
[----:B------:R-:W-:Y:S02]  /*02e0*/  PRMT R10, R8, 0x7632, R10 ;  /* 0x00007632080a7816 */ /* 0x000fe4000000000a */
[----:B------:R-:W-:Y:S02]  /*02f0*/  PRMT R17, R16, 0x7632, R17 ;  /* 0x0000763210117816 */ /* 0x000fe40000000011 */
[----:B------:R-:W-:Y:S02]  /*0300*/  SHF.L.U32 R10, R10, 0x10, RZ ;  /* 0x000000100a0a7819 */ /* 0x000fe400000006ff */
[----:B------:R-:W-:Y:S02]  /*0310*/  SHF.L.U32 R26, R17, 0x10, RZ ;  /* 0x00000010111a7819 */ /* 0x000fe400000006ff */
[----:B------:R-:W-:Y:S02]  /*0320*/  SEL R11, R11, RZ, P2 ;  /* 0x000000ff0b0b7207 */ /* 0x000fe40001000000 */
[----:B------:R-:W-:Y:S01]  /*0330*/  SHF.L.U32 R32, R8, 0x10, RZ ;  /* 0x0000001008207819 */ /* 0x000fe200000006ff */
[----:B------:R-:W-:Y:S01]  /*0340*/  FADD R26, R10, R26 ;  /* 0x0000001a0a1a7221 */ /* 0x000fe20000000000 */
[----:B------:R-:W-:-:S02]  /*0350*/  SEL R10, R9, RZ, P2 ;  /* 0x000000ff090a7207 */ /* 0x000fc40001000000 */
[----:B------:R-:W-:Y:S02]  /*0360*/  SHF.L.U32 R9, R11, 0x10, RZ ;  /* 0x000000100b097819 */ /* 0x000fe400000006ff */
[----:B------:R-:W-:Y:S02]  /*0370*/  SHF.L.U32 R34, R10, 0x10, RZ ;  /* 0x000000100a227819 */ /* 0x000fe400000006ff */
[----:B------:R-:W-:Y:S02]  /*0380*/  @!P0 MOV R8, R18 ;  /* 0x0000001200088202 */ /* 0x000fe40000000f00 */
[----:B------:R-:W-:Y:S01]  /*0390*/  SHF.L.U32 R31, R16, 0x10, RZ ;  /* 0x00000010101f7819 */ /* 0x000fe200000006ff */
[----:B------:R-:W-:Y:S01]  /*03a0*/  FADD R34, R34, R9 ;  /* 0x0000000922227221 */ /* 0x000fe20000000000 */
[----:B------:R-:W-:Y:S01]  /*03b0*/  @!P0 MOV R9, R7 ;  /* 0x0000000700098202 */ /* 0x000fe20000000f00 */
[----:B------:R-:W-:Y:S01]  /*03c0*/  CS2R R16, SRZ ;  /* 0x0000000000107805 */ /* 0x000fe2000001ff00 */
[----:B------:R-:W-:Y:S01]  /*03d0*/  PRMT R10, R10, 0x7632, R10 ;  /* 0x000076320a0a7816 */ /* 0x000fe2000000000a */
[----:B------:R-:W-:-:S02]  /*03e0*/  FADD R32, R32, R31 ;  /* 0x0000001f20207221 */ /* 0x000fc40000000000 */
[----:B------:R-:W2:Y:S01]  /*03f0*/  @!P0 LDG.E.EL.128 R12, [R8.64] ;  /* 0x00000004080c8981 */ /* 0x000ea2000c2e1d00 */
[----:B------:R-:W-:Y:S01]  /*0400*/  PRMT R11, R11, 0x7632, R11 ;  /* 0x000076320b0b7816 */ /* 0x000fe2000000000b */
[----:B------:R-:W-:Y:S02]  /*0410*/  IMAD.U32 R10, R10, 0x10000, RZ ;  /* 0x000100000a0a7824 */ /* 0x000fe400078e00ff */
[----:B------:R1:W3:Y:S01]  /*0420*/  @P2 LDG.E.EL.64 R16, [R36.64] ;  /* 0x0000000424102981 */ /* 0x0002e2000c2e1b00 */
[----:B------:R-:W-:Y:S02]  /*0430*/  SHF.L.U32 R11, R11, 0x10, RZ ;  /* 0x000000100b0b7819 */ /* 0x000fe400000006ff */
[----:B-1----:R-:W-:Y:S02]  /*0440*/  @!P0 MOV R37, R27 ;  /* 0x0000001b00258202 */ /* 0x002fe40000000f00 */
[----:B--2---:R-:W-:Y:S02]  /*0450*/  SEL R31, R12, RZ, !P0 ;  /* 0x000000ff0c1f7207 */ /* 0x004fe40004000000 */
[----:B------:R-:W-:-:S02]  /*0460*/  SEL R36, R14, RZ, !P0 ;  /* 0x000000ff0e247207 */ /* 0x000fc40004000000 */
[----:B------:R-:W-:Y:S01]  /*0470*/  SEL R14, R13, RZ, !P0 ;  /* 0x000000ff0d0e7207 */ /* 0x000fe20004000000 */
[----:B------:R-:W-:Y:S01]  /*0480*/  FADD R13, R31, 1 ;  /* 0x3f8000001f0d7421 */ /* 0x000fe20000000000 */
[----:B------:R-:W-:Y:S01]  /*0490*/  FADD R12, R10, R11 ;  /* 0x0000000b0a0c7221 */ /* 0x000fe20000000000 */
[----:B------:R-:W-:Y:S02]  /*04a0*/  FADD R11, R36, 1 ;  /* 0x3f800000240b7421 */ /* 0x000fe40000000000 */
[----:B------:R-:W-:Y:S01]  /*04b0*/  FADD R9, R14, 1 ;  /* 0x3f8000000e097421 */ /* 0x000fe20000000000 */
[----:B------:R-:W-:Y:S01]  /*04c0*/  FMUL R32, R32, R13 ;  /* 0x0000000d20207220 */ /* 0x000fe20000400000 */
[----:B------:R-:W-:Y:S01]  /*04d0*/  SEL R13, R15, RZ, !P0 ;  /* 0x000000ff0f0d7207 */ /* 0x000fe20004000000 */
[----:B------:R-:W-:Y:S01]  /*04e0*/  FMUL R34, R34, R11 ;  /* 0x0000000b22227220 */ /* 0x000fe20000400000 */
[----:B------:R-:W-:Y:S01]  /*04f0*/  FMUL R26, R26, R9 ;  /* 0x000000091a1a7220 */ /* 0x000fe20000400000 */
[----:B------:R-:W-:Y:S01]  /*0500*/  CS2R R10, SRZ ;  /* 0x00000000000a7805 */ /* 0x000fe2000001ff00 */
[----:B------:R-:W-:Y:S01]  /*0510*/  CS2R R8, SRZ ;  /* 0x0000000000087805 */ /* 0x000fe2000001ff00 */
[----:B------:R-:W-:Y:S01]  /*0520*/  @!P0 MOV R36, R22 ;  /* 0x0000001600248202 */ /* 0x000fe20000000f00 */
[----:B------:R-:W-:Y:S01]  /*0530*/  FADD R13, R13, 1 ;  /* 0x3f8000000d0d7421 */ /* 0x000fe20000000000 */
[----:B------:R-:W-:Y:S01]  /*0540*/  MOV R31, 0x4 ;  /* 0x00000004001f7802 */ /* 0x000fe20000000f00 */
[----:B------:R-:W-:-:S02]  /*0550*/  CS2R R14, SRZ ;  /* 0x00000000000e7805 */ /* 0x000fc4000001ff00 */
[----:B------:R1:W2:Y:S02]  /*0560*/  @!P0 LDG.E.EL.128 R8, [R36.64] ;  /* 0x0000000424088981 */ /* 0x0002a4000c2e1d00 */
[----:B------:R-:W-:Y:S01]  /*0570*/  IMAD.WIDE R30, R30, R31, c[0x0][0x198] ;  /* 0x000066001e1e7625 */ /* 0x000fe200078e021f */
[----:B-1----:R-:W-:Y:S02]  /*0580*/  FMUL R36, R12, R13 ;  /* 0x0000000d0c247220 */ /* 0x002fe40000400000 */
[----:B------:R-:W-:-:S06]  /*0590*/  CS2R R12, SRZ ;  /* 0x00000000000c7805 */ /* 0x000fcc000001ff00 */
[----:B------:R-:W4:Y:S01]  /*05a0*/  @P2 LDG.E.EL.128 R12, [R30.64] ;  /* 0x000000041e0c2981 */ /* 0x000f22000c2e1d00 */
[----:B---3--:R-:W-:-:S04]  /*05b0*/  SEL R16, R16, RZ, P2 ;  /* 0x000000ff10107207 */ /* 0x008fc80001000000 */
[----:B------:R-:W-:-:S05]  /*05c0*/  SHF.L.U32 R37, R16, 0x10, RZ ;  /* 0x0000001010257819 */ /* 0x000fca00000006ff */
[----:B0-----:R-:W-:Y:S01]  /*05d0*/  FMUL R37, R37, R4 ;  /* 0x0000000425257220 */ /* 0x001fe20000400000 */
[----:B------:R-:W-:Y:S02]  /*05e0*/  PRMT R16, R16, 0x7632, R16 ;  /* 0x0000763210107816 */ /* 0x000fe40000000010 */
[----:B------:R-:W-:Y:S02]  /*05f0*/  IADD3 R6, R6, 0x400, RZ ;  /* 0x0000040006067810 */ /* 0x000fe40007ffe0ff */
[----:B------:R-:W-:-:S04]  /*0600*/  IADD3 R18, P3, R18, 0x1000, RZ ;  /* 0x0000100012127810 */ /* 0x000fc80007f7e0ff */
[----:B------:R-:W-:Y:S02]  /*0610*/  IADD3.X R7, RZ, R7, RZ, P3, !PT ;  /* 0x00000007ff077210 */ /* 0x000fe40001ffe4ff */
[----:B--2---:R-:W-:-:S05]  /*0620*/  SEL R8, R8, RZ, !P0 ;  /* 0x000000ff08087207 */ /* 0x004fca0004000000 */
[----:B------:R-:W-:Y:S01]  /*0630*/  FADD R8, R8, 1 ;  /* 0x3f80000008087421 */ /* 0x000fe20000000000 */
[----:B------:R-:W-:Y:S02]  /*0640*/  SEL R10, R10, RZ, !P0 ;  /* 0x000000ff0a0a7207 */ /* 0x000fe40004000000 */
[----:B----4-:R-:W-:-:S05]  /*0650*/  SEL R12, R12, RZ, P2 ;  /* 0x000000ff0c0c7207 */ /* 0x010fca0001000000 */
[----:B------:R-:W-:Y:S01]  /*0660*/  FFMA R37, R37, R8, R12 ;  /* 0x0000000825257223 */ /* 0x000fe2000000000c */
[----:B------:R-:W-:-:S04]  /*0670*/  SEL R8, R17, RZ, P2 ;  /* 0x000000ff11087207 */ /* 0x000fc80001000000 */
[----:B------:R-:W-:Y:S01]  /*0680*/  SHF.L.U32 R17, R8, 0x10, RZ ;  /* 0x0000001008117819 */ /* 0x000fe200000006ff */
[----:B------:R-:W-:Y:S01]  /*0690*/  FADD R10, R10, 1 ;  /* 0x3f8000000a0a7421 */ /* 0x000fe20000000000 */
[----:B------:R-:W-:-:S03]  /*06a0*/  SEL R14, R14, RZ, P2 ;  /* 0x000000ff0e0e7207 */ /* 0x000fc60001000000 */
[----:B------:R-:W-:Y:S01]  /*06b0*/  FMUL R17, R17, R4 ;  /* 0x0000000411117220 */ /* 0x000fe20000400000 */
[----:B------:R-:W-:-:S03]  /*06c0*/  PRMT R8, R8, 0x7632, R8 ;  /* 0x0000763208087816 */ /* 0x000fc60000000008 */
[----:B------:R-:W-:Y:S01]  /*06d0*/  FFMA R17, R17, R10, R14 ;  /* 0x0000000a11117223 */ /* 0x000fe2000000000e */
[----:B------:R-:W-:Y:S02]  /*06e0*/  SEL R10, R11, RZ, !P0 ;  /* 0x000000ff0b0a7207 */ /* 0x000fe40004000000 */
[----:B------:R-:W-:Y:S02]  /*06f0*/  SHF.L.U32 R11, R8, 0x10, RZ ;  /* 0x00000010080b7819 */ /* 0x000fe400000006ff */
[----:B------:R-:W-:Y:S01]  /*0700*/  SEL R15, R15, RZ, P2 ;  /* 0x000000ff0f0f7207 */ /* 0x000fe20001000000 */
[----:B------:R-:W-:Y:S01]  /*0710*/  FADD R10, R10, 1 ;  /* 0x3f8000000a0a7421 */ /* 0x000fe20000000000 */
[----:B------:R-:W-:Y:S01]  /*0720*/  SEL R9, R9, RZ, !P0 ;  /* 0x000000ff09097207 */ /* 0x000fe20004000000 */
[----:B------:R-:W-:Y:S01]  /*0730*/  FMUL R8, R11, R4 ;  /* 0x000000040b087220 */ /* 0x000fe20000400000 */
[----:B------:R-:W-:Y:S02]  /*0740*/  SHF.L.U32 R11, R16, 0x10, RZ ;  /* 0x00000010100b7819 */ /* 0x000fe400000006ff */
[----:B------:R-:W-:Y:S01]  /*0750*/  SEL R13, R13, RZ, P2 ;  /* 0x000000ff0d0d7207 */ /* 0x000fe20001000000 */
[----:B------:R-:W-:Y:S01]  /*0760*/  FFMA R15, R8, R10, R15 ;  /* 0x0000000a080f7223 */ /* 0x000fe2000000000f */
[----:B------:R-:W-:Y:S01]  /*0770*/  FADD R9, R9, 1 ;  /* 0x3f80000009097421 */ /* 0x000fe20000000000 */
[----:B------:R-:W-:Y:S01]  /*0780*/  FMUL R8, R11, R4 ;  /* 0x000000040b087220 */ /* 0x000fe20000400000 */
[----:B------:R-:W-:Y:S01]  /*0790*/  FMUL R17, R34, R17 ;  /* 0x0000001122117220 */ /* 0x000fe20000400000 */
[----:B------:R-:W-:-:S02]  /*07a0*/  ISETP.GE.U32.AND P0, PT, R6, 0x900, PT ;  /* 0x000009000600780c */ /* 0x000fc40003f06070 */
[----:B------:R-:W-:Y:S02]  /*07b0*/  FFMA R9, R8, R9, R13 ;  /* 0x0000000908097223 */ /* 0x000fe4000000000d */
[----:B------:R-:W-:Y:S01]  /*07c0*/  FSEL R17, R17, -RZ, P2 ;  /* 0x800000ff11117208 */ /* 0x000fe20001000000 */
[----:B------:R-:W-:Y:S01]  /*07d0*/  FMUL R32, R32, R37 ;  /* 0x0000002520207220 */ /* 0x000fe20000400000 */
[----:B------:R-:W-:Y:S01]  /*07e0*/  FMUL R9, R26, R9 ;  /* 0x000000091a097220 */ /* 0x000fe20000400000 */
[----:B------:R-:W-:Y:S02]  /*07f0*/  FMUL R15, R36, R15 ;  /* 0x0000000f240f7220 */ /* 0x000fe40000400000 */
[----:B------:R-:W-:Y:S01]  /*0800*/  FADD R17, R17, R2 ;  /* 0x0000000211117221 */ /* 0x000fe20000000000 */
[----:B------:R-:W-:Y:S02]  /*0810*/  FSEL R32, R32, -RZ, P2 ;  /* 0x800000ff20207208 */ /* 0x000fe40001000000 */
[----:B------:R-:W-:-:S02]  /*0820*/  FSEL R2, R9, -RZ, P2 ;  /* 0x800000ff09027208 */ /* 0x000fc40001000000 */
[----:B------:R-:W-:Y:S02]  /*0830*/  FSEL R15, R15, -RZ, P2 ;  /* 0x800000ff0f0f7208 */ /* 0x000fe40001000000 */
[----:B------:R-:W-:Y:S01]  /*0840*/  IADD3 R22, P2, R22, 0x1000, RZ ;  /* 0x0000100016167810 */ /* 0x000fe20007f5e0ff */
[----:B------:R-:W-:Y:S01]  /*0850*/  FADD R3, R2, R3 ;  /* 0x0000000302037221 */ /* 0x000fe20000000000 */
[----:B------:R-:W-:Y:S01]  /*0860*/  FADD R5, R32, R5 ;  /* 0x0000000520057221 */ /* 0x000fe20000000000 */
[----:B------:R-:W-:Y:S01]  /*0870*/  FADD R20, R15, R20 ;  /* 0x000000140f147221 */ /* 0x000fe20000000000 */
[----:B------:R-:W-:Y:S02]  /*0880*/  IADD3.X R27, RZ, R27, RZ, P2, !PT ;  /* 0x0000001bff1b7210 */ /* 0x000fe400017fe4ff */
[----:B------:R-:W-:Y:S01]  /*0890*/  MOV R2, R17 ;  /* 0x0000001100027202 */ /* 0x000fe20000000f00 */
[----:B------:R-:W-:Y:S05]  /*08a0*/  @!P0 BRA `(.L_x_0) ;  /* 0xfffff93000008947 */ /* 0x000fea000383ffff */
[----:B------:R-:W-:Y:S01]  /*08b0*/  FADD R2, R3, R5 ;  /* 0x0000000503027221 */ /* 0x000fe20000000000 */
[----:B------:R-:W-:-:S02]  /*08c0*/  LOP3.LUT P2, RZ, R19, 0x1f, RZ, 0xc0, !PT ;  /* 0x0000001f13ff7812 */ /* 0x000fc4000784c0ff */
[----:B------:R-:W-:Y:S01]  /*08d0*/  ISETP.GE.AND P3, PT, R19, 0x8, PT ;  /* 0x000000081300780c */ /* 0x000fe20003f66270 */
[----:B------:R-:W-:Y:S01]  /*08e0*/  FADD R2, R17, R2 ;  /* 0x0000000211027221 */ /* 0x000fe20000000000 */
[----:B------:R-:W-:Y:S02]  /*08f0*/  SHF.L.U32 R21, R21, 0x2, RZ ;  /* 0x0000000215157819 */ /* 0x000fe400000006ff */
[C---:B------:R-:W-:Y:S01]  /*0900*/  LOP3.LUT P0, RZ, R19.reuse, 0x7, RZ, 0xc0, !PT ;  /* 0x0000000713ff7812 */ /* 0x040fe2000780c0ff */
[----:B------:R-:W-:Y:S01]  /*0910*/  FADD R2, R20, R2 ;  /* 0x0000000214027221 */ /* 0x000fe20000000000 */
[----:B------:R-:W-:Y:S02]  /*0920*/  MOV R10, RZ ;  /* 0x000000ff000a7202 */ /* 0x000fe40000000f00 */
[----:B------:R-:W-:Y:S02]  /*0930*/  ISETP.LT.AND P0, PT, R19, 0x8, !P0 ;  /* 0x000000081300780c */ /* 0x000fe40004701270 */
[----:B------:R-:W0:Y:S02]  /*0940*/  SHFL.BFLY PT, R3, R2, 0x10, 0x1f ;  /* 0x0e001f0002037f89 */ /* 0x000e2400000e0000 */
[----:B0-----:R-:W-:Y:S01]  /*0950*/  FADD R3, R2, R3 ;  /* 0x0000000302037221 */ /* 0x001fe20000000000 */
[----:B------:R-:W-:-:S04]  /*0960*/  LOP3.LUT R2, R21, 0x1c, RZ, 0xe2, !PT ;  /* 0x0000001c15027812 */ /* 0x000fc800078ee2ff */
[----:B------:R-:W0:Y:S02]  /*0970*/  SHFL.BFLY PT, R6, R3, 0x8, 0x1f ;  /* 0x0d001f0003067f89 */ /* 0x000e2400000e0000 */
[----:B0-----:R-:W-:-:S05]  /*0980*/  FADD R6, R3, R6 ;  /* 0x0000000603067221 */ /* 0x001fca0000000000 */
[----:B------:R-:W0:Y:S02]  /*0990*/  SHFL.BFLY PT, R5, R6, 0x4, 0x1f ;  /* 0x0c801f0006057f89 */ /* 0x000e2400000e0000 */
[----:B0-----:R-:W-:-:S05]  /*09a0*/  FADD R5, R6, R5 ;  /* 0x0000000506057221 */ /* 0x001fca0000000000 */
[----:B------:R-:W0:Y:S02]  /*09b0*/  SHFL.BFLY PT, R8, R5, 0x2, 0x1f ;  /* 0x0c401f0005087f89 */ /* 0x000e2400000e0000 */
[----:B0-----:R-:W-:-:S05]  /*09c0*/  FADD R8, R5, R8 ;  /* 0x0000000805087221 */ /* 0x001fca0000000000 */
[----:B------:R-:W0:Y:S02]  /*09d0*/  SHFL.BFLY PT, R7, R8, 0x1, 0x1f ;  /* 0x0c201f0008077f89 */ /* 0x000e2400000e0000 */
[----:B0-----:R-:W-:-:S05]  /*09e0*/  FADD R11, R8, R7 ;  /* 0x00000007080b7221 */ /* 0x001fca0000000000 */
[----:B------:R-:W-:Y:S04]  /*09f0*/  @!P2 STS [R2], R11 ;  /* 0x0000000b0200a388 */ /* 0x000fe80000000800 */
[----:B------:R-:W-:Y:S06]  /*0a00*/  BAR.SYNC 0x0 ;  /* 0x0000000000007b1d */ /* 0x000fec0000000000 */
[----:B------:R-:W0:Y:S04]  /*0a10*/  @!P3 LDS R9, [R19.X4] ;  /* 0x000000001309b984 */ /* 0x000e280000004800 */
[----:B0-----:R-:W0:Y:S02]  /*0a20*/  SHFL.BFLY PT, R6, R9, 0x4, 0x1f ;  /* 0x0c801f0009067f89 */ /* 0x001e2400000e0000 */
[----:B0-----:R-:W-:-:S05]  /*0a30*/  FADD R3, R9, R6 ;  /* 0x0000000609037221 */ /* 0x001fca0000000000 */
[----:B------:R-:W0:Y:S02]  /*0a40*/  SHFL.BFLY PT, R6, R3, 0x2, 0x1f ;  /* 0x0c401f0003067f89 */ /* 0x000e2400000e0000 */
[----:B0-----:R-:W-:Y:S01]  /*0a50*/  FADD R5, R3, R6 ;  /* 0x0000000603057221 */ /* 0x001fe20000000000 */
[----:B------:R-:W-:-:S04]  /*0a60*/  LEA R6, P4, R0, c[0x0][0x1a0], 0x2 ;  /* 0x0000680000067a11 */ /* 0x000fc800078810ff */
[----:B------:R-:W0:Y:S01]  /*0a70*/  SHFL.BFLY PT, R8, R5, 0x1, 0x1f ;  /* 0x0c201f0005087f89 */ /* 0x000e2200000e0000 */
[----:B------:R-:W-:Y:S01]  /*0a80*/  LEA.HI.X R7, R0, c[0x0][0x1a4], R23, 0x2, P4 ;  /* 0x0000690000077a11 */ /* 0x000fe200020f1417 */
[----:B0-----:R-:W-:-:S05]  /*0a90*/  FADD R8, R5, R8 ;  /* 0x0000000805087221 */ /* 0x001fca0000000000 */
[----:B------:R-:W-:Y:S04]  /*0aa0*/  @P0 STS [R19.X4], R8 ;  /* 0x0000000813000388 */ /* 0x000fe80000004800 */
[----:B------:R-:W-:Y:S06]  /*0ab0*/  BAR.SYNC 0x0 ;  /* 0x0000000000007b1d */ /* 0x000fec0000000000 */
[----:B------:R0:W2:Y:S01]  /*0ac0*/  @!P1 LDG.E.EL R10, [R6.64] ;  /* 0x00000004060a9981 */ /* 0x0000a2000c2e1900 */
[----:B------:R-:W-:Y:S01]  /*0ad0*/  MOV R5, 0x39e38e39 ;  /* 0x39e38e3900057802 */ /* 0x000fe20000000f00 */
[----:B------:R-:W-:Y:S01]  /*0ae0*/  CS2R R30, SRZ ;  /* 0x00000000001e7805 */ /* 0x000fe2000001ff00 */
[----:B------:R-:W-:Y:S01]  /*0af0*/  MOV R3, R29 ;  /* 0x0000001d00037202 */ /* 0x000fe20000000f00 */
[----:B------:R-:W1:Y:S01]  /*0b00*/  LDS R2, [RZ] ;  /* 0x00000000ff027984 */ /* 0x000e620000000800 */
[----:B0-----:R-:W-:Y:S01]  /*0b10*/  CS2R R6, SRZ ;  /* 0x0000000000067805 */ /* 0x001fe2000001ff00 */
[----:B-1----:R-:W-:Y:S01]  /*0b20*/  FMUL R9, R2, -0.5 ;  /* 0xbf00000002097820 */ /* 0x002fe20000400000 */
[----:B------:R-:W-:Y:S01]  /*0b30*/  MOV R2, R28 ;  /* 0x0000001c00027202 */ /* 0x000fe20000000f00 */
[----:B------:R-:W-:Y:S01]  /*0b40*/  IMAD.MOV.U32 R28, RZ, RZ, RZ ;  /* 0x000000ffff1c7224 */ /* 0x000fe200078e00ff */
[----:B--2---:R-:W-:-:S06]  /*0b50*/  FFMA R5, R10, R5, 9.9999997473787516356e-06 ;  /* 0x3727c5ac0a057423 */ /* 0x004fcc0000000005 */
[----:B------:R-:W0:Y:S02]  /*0b60*/  MUFU.RSQ R5, R5 ;  /* 0x0000000500057308 */ /* 0x000e240000001400 */
[----:B0-----:R-:W-:-:S04]  /*0b70*/  FMUL R10, R5, R5 ;  /* 0x00000005050a7220 */ /* 0x001fc80000400000 */
[----:B------:R-:W-:-:S04]  /*0b80*/  FMUL R10, R5, R10 ;  /* 0x0000000a050a7220 */ /* 0x000fc80000400000 */
[----:B------:R-:W-:-:S04]  /*0b90*/  FMUL R9, R9, R10 ;  /* 0x0000000a09097220 */ /* 0x000fc80000400000 */
[----:B------:R-:W-:-:S01]  /*0ba0*/  FMUL R29, R9, 0.00043402778101153671741 ;  /* 0x39e38e39091d7820 */ /* 0x000fc20000400000 */
.L_x_1:
[-C--:B0-----:R-:W-:Y:S01]  /*0bb0*/  IADD3 R8, R35, R28.reuse, RZ ;  /* 0x0000001c23087210 */ /* 0x081fe20007ffe0ff */
[----:B------:R-:W-:Y:S01]  /*0bc0*/  CS2R R12, SRZ ;  /* 0x00000000000c7805 */ /* 0x000fe2000001ff00 */
[----:B------:R-:W-:Y:S01]  /*0bd0*/  IADD3 R32, R33, R28, RZ ;  /* 0x0000001c21207210 */ /* 0x000fe20007ffe0ff */
[----:B------:R-:W-:Y:S01]  /*0be0*/  CS2R R14, SRZ ;  /* 0x00000000000e7805 */ /* 0x000fe2000001ff00 */
[----:B------:R-:W-:Y:S02]  /*0bf0*/  ISETP.GE.U32.AND P4, PT, R8, 0x900, PT ;  /* 0x000009000800780c */ /* 0x000fe40003f86070 */
[----:B------:R-:W-:Y:S02]  /*0c00*/  MOV R21, 0x2 ;  /* 0x0000000200157802 */ /* 0x000fe40000000f00 */
[----:B------:R-:W-:-:S03]  /*0c10*/  ISETP.LT.AND P5, PT, R0, 0x400, !P4 ;  /* 0x000004000000780c */ /* 0x000fc600067a1270 */
[----:B------:R-:W-:-:S04]  /*0c20*/  IMAD.WIDE R18, R32, R21, c[0x0][0x168] ;  /* 0x00005a0020127625 */ /* 0x000fc800078e0215 */
[----:B------:R-:W-:Y:S01]  /*0c30*/  IMAD.WIDE R16, R32, R21, c[0x0][0x170] ;  /* 0x00005c0020107625 */ /* 0x000fe200078e0215 */
[----:B------:R-:W-:Y:S01]  /*0c40*/  CS2R R8, SRZ ;  /* 0x0000000000087805 */ /* 0x000fe2000001ff00 */
[----:B------:R-:W-:-:S04]  /*0c50*/  CS2R R10, SRZ ;  /* 0x00000000000a7805 */ /* 0x000fc8000001ff00 */
[----:B------:R-:W2:Y:S04]  /*0c60*/  @P5 LDG.E.EF.64 R12, [R18.64] ;  /* 0x00000004120c5981 */ /* 0x000ea8000c0e1b00 */
[----:B------:R0:W3:Y:S04]  /*0c70*/  @P5 LDG.E.EF.64 R14, [R16.64] ;  /* 0x00000004100e5981 */ /* 0x0000e8000c0e1b00 */
[----:B------:R-:W4:Y:S01]  /*0c80*/  @!P4 LDG.E.EL.128 R8, [R24.64] ;  /* 0x000000041808c981 */ /* 0x000f22000c2e1d00 */
[----:B------:R-:W-:Y:S01]  /*0c90*/  CS2R R26, SRZ ;  /* 0x00000000001a7805 */ /* 0x000fe2000001ff00 */
[----:B------:R-:W-:Y:S01]  /*0ca0*/  MOV R37, 0x4 ;  /* 0x0000000400257802 */ /* 0x000fe20000000f00 */
[----:B0-----:R-:W-:-:S05]  /*0cb0*/  IMAD.WIDE R16, R32, R21, c[0x0][0x180] ;  /* 0x0000600020107625 */ /* 0x001fca00078e0215 */
[----:B------:R0:W5:Y:S02]  /*0cc0*/  @P5 LDG.E.EL.64 R26, [R16.64] ;  /* 0x00000004101a5981 */ /* 0x000164000c2e1b00 */
[----:B0-----:R-:W-:Y:S01]  /*0cd0*/  CS2R R16, SRZ ;  /* 0x0000000000107805 */ /* 0x001fe2000001ff00 */
[----:B--2---:R-:W-:Y:S02]  /*0ce0*/  SEL R20, R12, RZ, P5 ;  /* 0x000000ff0c147207 */ /* 0x004fe40002800000 */
[----:B------:R-:W-:Y:S02]  /*0cf0*/  SEL R22, R13, RZ, P5 ;  /* 0x000000ff0d167207 */ /* 0x000fe40002800000 */
[----:B---3--:R-:W-:Y:S02]  /*0d00*/  SEL R14, R14, RZ, P5 ;  /* 0x000000ff0e0e7207 */ /* 0x008fe40002800000 */
[----:B------:R-:W-:Y:S02]  /*0d10*/  SHF.L.U32 R12, R20, 0x10, RZ ;  /* 0x00000010140c7819 */ /* 0x000fe400000006ff */
[----:B------:R-:W-:-:S02]  /*0d20*/  SHF.L.U32 R13, R14, 0x10, RZ ;  /* 0x000000100e0d7819 */ /* 0x000fc400000006ff */
[----:B------:R-:W-:Y:S02]  /*0d30*/  PRMT R20, R20, 0x7632, R20 ;  /* 0x0000763214147816 */ /* 0x000fe40000000014 */
[----:B------:R-:W-:Y:S01]  /*0d40*/  PRMT R14, R14, 0x7632, R14 ;  /* 0x000076320e0e7816 */ /* 0x000fe2000000000e */
[----:B------:R-:W-:Y:S01]  /*0d50*/  FADD R12, R12, R13 ;  /* 0x0000000d0c0c7221 */ /* 0x000fe20000000000 */
[----:B------:R-:W-:Y:S02]  /*0d60*/  SEL R23, R15, RZ, P5 ;  /* 0x000000ff0f177207 */ /* 0x000fe40002800000 */
[----:B------:R-:W-:Y:S02]  /*0d70*/  SHF.L.U32 R20, R20, 0x10, RZ ;  /* 0x0000001014147819 */ /* 0x000fe400000006ff */
[----:B------:R-:W-:Y:S02]  /*0d80*/  SHF.L.U32 R19, R14, 0x10, RZ ;  /* 0x000000100e137819 */ /* 0x000fe400000006ff */
[----:B----4-:R-:W-:-:S02]  /*0d90*/  SEL R9, R9, RZ, !P4 ;  /* 0x000000ff09097207 */ /* 0x010fc40006000000 */
[----:B------:R-:W-:Y:S01]  /*0da0*/  SHF.L.U32 R34, R22, 0x10, RZ ;  /* 0x0000001016227819 */ /* 0x000fe200000006ff */
[----:B------:R-:W-:Y:S01]  /*0db0*/  FADD R36, R20, R19 ;  /* 0x0000001314247221 */ /* 0x000fe20000000000 */
[----:B------:R-:W-:Y:S01]  /*0dc0*/  SHF.L.U32 R15, R23, 0x10, RZ ;  /* 0x00000010170f7819 */ /* 0x000fe200000006ff */
[----:B------:R-:W-:Y:S01]  /*0dd0*/  FADD R9, R9, 1 ;  /* 0x3f80000009097421 */ /* 0x000fe20000000000 */
[----:B------:R-:W-:Y:S01]  /*0de0*/  SEL R8, R8, RZ, !P4 ;  /* 0x000000ff08087207 */ /* 0x000fe20006000000 */
[----:B------:R-:W-:Y:S01]  /*0df0*/  CS2R R18, SRZ ;  /* 0x0000000000127805 */ /* 0x000fe2000001ff00 */
[----:B------:R-:W-:Y:S01]  /*0e00*/  SEL R10, R10, RZ, !P4 ;  /* 0x000000ff0a0a7207 */ /* 0x000fe20006000000 */
[----:B------:R-:W-:Y:S01]  /*0e10*/  FADD R34, R34, R15 ;  /* 0x0000000f22227221 */ /* 0x000fe20000000000 */
[----:B------:R-:W-:Y:S01]  /*0e20*/  FMUL R36, R36, R9 ;  /* 0x0000000924247220 */ /* 0x000fe20000400000 */
[----:B------:R-:W-:Y:S01]  /*0e30*/  FADD R15, R8, 1 ;  /* 0x3f800000080f7421 */ /* 0x000fe20000000000 */
[----:B------:R-:W-:Y:S01]  /*0e40*/  IMAD.WIDE R8, R32, R37, c[0x0][0x1a8] ;  /* 0x00006a0020087625 */ /* 0x000fe200078e0225 */
[----:B------:R-:W-:-:S02]  /*0e50*/  FADD R13, R10, 1 ;  /* 0x3f8000000a0d7421 */ /* 0x000fc40000000000 */
[----:B------:R-:W-:Y:S02]  /*0e60*/  FMUL R10, R12, R15 ;  /* 0x0000000f0c0a7220 */ /* 0x000fe40000400000 */
[----:B------:R-:W2:Y:S01]  /*0e70*/  @P5 LDG.E.EF.128 R16, [R8.64] ;  /* 0x0000000408105981 */ /* 0x000ea2000c0e1d00 */
[----:B------:R-:W-:Y:S01]  /*0e80*/  FMUL R34, R34, R13 ;  /* 0x0000000d22227220 */ /* 0x000fe20000400000 */
[----:B------:R-:W-:Y:S01]  /*0e90*/  CS2R R14, SRZ ;  /* 0x00000000000e7805 */ /* 0x000fe2000001ff00 */
[----:B------:R-:W-:Y:S01]  /*0ea0*/  CS2R R12, SRZ ;  /* 0x00000000000c7805 */ /* 0x000fe2000001ff00 */
[----:B------:R-:W-:Y:S01]  /*0eb0*/  IMAD.WIDE R20, R32, R37, c[0x0][0x198] ;  /* 0x0000660020147625 */ /* 0x000fe200078e0225 */
[----:B------:R-:W-:Y:S02]  /*0ec0*/  PRMT R23, R23, 0x7632, R23 ;  /* 0x0000763217177816 */ /* 0x000fe40000000017 */
[----:B------:R-:W-:Y:S02]  /*0ed0*/  PRMT R22, R22, 0x7632, R22 ;  /* 0x0000763216167816 */ /* 0x000fe40000000016 */
[----:B------:R2:W3:Y:S01]  /*0ee0*/  @P5 LDG.E.EF.128 R12, [R20.64] ;  /* 0x00000004140c5981 */ /* 0x0004e2000c0e1d00 */
[----:B------:R-:W-:-:S02]  /*0ef0*/  SHF.L.U32 R37, R23, 0x10, RZ ;  /* 0x0000001017257819 */ /* 0x000fc400000006ff */
[----:B------:R-:W-:Y:S02]  /*0f00*/  SHF.L.U32 R22, R22, 0x10, RZ ;  /* 0x0000001016167819 */ /* 0x000fe400000006ff */
[----:B--2---:R-:W-:Y:S02]  /*0f10*/  SEL R21, R16, RZ, P5 ;  /* 0x000000ff10157207 */ /* 0x004fe40002800000 */
[----:B------:R-:W-:Y:S01]  /*0f20*/  SEL R23, R17, RZ, P5 ;  /* 0x000000ff11177207 */ /* 0x000fe20002800000 */
[----:B------:R-:W-:Y:S02]  /*0f30*/  FADD R17, R22, R37 ;  /* 0x0000002516117221 */ /* 0x000fe40000000000 */
[C---:B------:R-:W-:Y:S02]  /*0f40*/  FFMA R16, R5.reuse, R10, R21 ;  /* 0x0000000a05107223 */ /* 0x040fe40000000015 */
[----:B------:R-:W-:Y:S01]  /*0f50*/  FFMA R36, R5, R36, R23 ;  /* 0x0000002405247223 */ /* 0x000fe20000000017 */
[----:B------:R-:W-:Y:S01]  /*0f60*/  CS2R R20, SRZ ;  /* 0x0000000000147805 */ /* 0x000fe2000001ff00 */
[----:B------:R-:W-:-:S06]  /*0f70*/  CS2R R22, SRZ ;  /* 0x0000000000167805 */ /* 0x000fcc000001ff00 */
[----:B------:R-:W2:Y:S01]  /*0f80*/  @!P4 LDG.E.EL.128 R20, [R2.64] ;  /* 0x000000040214c981 */ /* 0x000ea2000c2e1d00 */
[----:B------:R-:W-:Y:S02]  /*0f90*/  SEL R11, R11, RZ, !P4 ;  /* 0x000000ff0b0b7207 */ /* 0x000fe40006000000 */
[----:B-----5:R-:W-:-:S03]  /*0fa0*/  SEL R9, R27, RZ, P5 ;  /* 0x000000ff1b097207 */ /* 0x020fc60002800000 */
[----:B------:R-:W-:-:S04]  /*0fb0*/  FADD R8, R11, 1 ;  /* 0x3f8000000b087421 */ /* 0x000fc80000000000 */
[----:B------:R-:W-:Y:S01]  /*0fc0*/  FMUL R8, R17, R8 ;  /* 0x0000000811087220 */ /* 0x000fe20000400000 */
[----:B------:R-:W-:Y:S02]  /*0fd0*/  SHF.L.U32 R17, R9, 0x10, RZ ;  /* 0x0000001009117819 */ /* 0x000fe400000006ff */
[----:B------:R-:W-:Y:S02]  /*0fe0*/  SEL R26, R26, RZ, P5 ;  /* 0x000000ff1a1a7207 */ /* 0x000fe40002800000 */
[----:B---3--:R-:W-:Y:S01]  /*0ff0*/  SEL R11, R14, RZ, P5 ;  /* 0x000000ff0e0b7207 */ /* 0x008fe20002800000 */
[----:B------:R-:W-:Y:S01]  /*1000*/  FMUL R10, R4, R17 ;  /* 0x00000011040a7220 */ /* 0x000fe20000400000 */
[----:B------:R-:W-:Y:S02]  /*1010*/  SEL R14, R19, RZ, P5 ;  /* 0x000000ff130e7207 */ /* 0x000fe40002800000 */
[----:B------:R-:W-:Y:S02]  /*1020*/  SHF.L.U32 R19, R26, 0x10, RZ ;  /* 0x000000101a137819 */ /* 0x000fe400000006ff */
[----:B------:R-:W-:Y:S01]  /*1030*/  PRMT R9, R9, 0x7632, R9 ;  /* 0x0000763209097816 */ /* 0x000fe20000000009 */
[----:B------:R-:W-:Y:S01]  /*1040*/  FFMA R8, R5, R8, R14 ;  /* 0x0000000805087223 */ /* 0x000fe2000000000e */
[----:B------:R-:W-:Y:S01]  /*1050*/  SEL R18, R18, RZ, P5 ;  /* 0x000000ff12127207 */ /* 0x000fe20002800000 */
[----:B------:R-:W-:-:S04]  /*1060*/  FMUL R14, R4, R19 ;  /* 0x00000013040e7220 */ /* 0x000fc80000400000 */
[----:B------:R-:W-:Y:S01]  /*1070*/  FFMA R34, R5, R34, R18 ;  /* 0x0000002205227223 */ /* 0x000fe20000000012 */
[----:B------:R-:W-:-:S04]  /*1080*/  IADD3 R28, R28, 0x400, RZ ;  /* 0x000004001c1c7810 */ /* 0x000fc80007ffe0ff */
[----:B------:R-:W-:Y:S02]  /*1090*/  ISETP.GE.U32.AND P6, PT, R28, 0x900, PT ;  /* 0x000009001c00780c */ /* 0x000fe40003fc6070 */
[----:B--2---:R-:W-:Y:S02]  /*10a0*/  SEL R22, R22, RZ, !P4 ;  /* 0x000000ff16167207 */ /* 0x004fe40006000000 */
[----:B------:R-:W-:-:S03]  /*10b0*/  SEL R20, R20, RZ, !P4 ;  /* 0x000000ff14147207 */ /* 0x000fc60006000000 */
[----:B------:R-:W-:-:S04]  /*10c0*/  FADD R27, R22, 1 ;  /* 0x3f800000161b7421 */ /* 0x000fc80000000000 */
[----:B------:R-:W-:Y:S01]  /*10d0*/  FFMA R10, R10, R27, R11 ;  /* 0x0000001b0a0a7223 */ /* 0x000fe2000000000b */
[----:B------:R-:W-:Y:S01]  /*10e0*/  SEL R11, R12, RZ, P5 ;  /* 0x000000ff0c0b7207 */ /* 0x000fe20002800000 */
[----:B------:R-:W-:Y:S01]  /*10f0*/  FADD R37, R20, 1 ;  /* 0x3f80000014257421 */ /* 0x000fe20000000000 */
[----:B------:R-:W-:Y:S02]  /*1100*/  SEL R12, R23, RZ, !P4 ;  /* 0x000000ff170c7207 */ /* 0x000fe40006000000 */
[----:B------:R-:W-:Y:S02]  /*1110*/  SHF.L.U32 R23, R9, 0x10, RZ ;  /* 0x0000001009177819 */ /* 0x000fe400000006ff */
[----:B------:R-:W-:Y:S02]  /*1120*/  SEL R20, R15, RZ, P5 ;  /* 0x000000ff0f147207 */ /* 0x000fe40002800000 */
[----:B------:R-:W-:Y:S01]  /*1130*/  PRMT R15, R26, 0x7632, R15 ;  /* 0x000076321a0f7816 */ /* 0x000fe2000000000f */
[----:B------:R-:W-:Y:S01]  /*1140*/  FFMA R14, R14, R37, R11 ;  /* 0x000000250e0e7223 */ /* 0x000fe2000000000b */
[----:B------:R-:W-:Y:S01]  /*1150*/  FADD R12, R12, 1 ;  /* 0x3f8000000c0c7421 */ /* 0x000fe20000000000 */
[----:B------:R-:W-:Y:S01]  /*1160*/  FMUL R11, R4, R23 ;  /* 0x00000017040b7220 */ /* 0x000fe20000400000 */
[----:B------:R-:W-:-:S02]  /*1170*/  SEL R18, R21, RZ, !P4 ;  /* 0x000000ff15127207 */ /* 0x000fc40006000000 */
[----:B------:R-:W-:Y:S01]  /*1180*/  SHF.L.U32 R15, R15, 0x10, RZ ;  /* 0x000000100f0f7819 */ /* 0x000fe200000006ff */
[----:B------:R-:W-:Y:S01]  /*1190*/  FFMA R11, R11, R12, R20 ;  /* 0x0000000c0b0b7223 */ /* 0x000fe20000000014 */
[----:B------:R-:W-:Y:S01]  /*11a0*/  SEL R20, R13, RZ, P5 ;  /* 0x000000ff0d147207 */ /* 0x000fe20002800000 */
[----:B------:R-:W-:Y:S02]  /*11b0*/  FADD R18, R18, 1 ;  /* 0x3f80000012127421 */ /* 0x000fe40000000000 */
[----:B------:R-:W-:Y:S01]  /*11c0*/  FMUL R9, R4, R15 ;  /* 0x0000000f04097220 */ /* 0x000fe20000400000 */
[----:B------:R-:W-:-:S03]  /*11d0*/  FFMA R16, R29, R14, R16 ;  /* 0x0000000e1d107223 */ /* 0x000fc60000000010 */
[----:B------:R-:W-:Y:S01]  /*11e0*/  FFMA R9, R9, R18, R20 ;  /* 0x0000001209097223 */ /* 0x000fe20000000014 */
[C---:B------:R-:W-:Y:S01]  /*11f0*/  FFMA R20, R29.reuse, R11, R8 ;  /* 0x0000000b1d147223 */ /* 0x040fe20000000008 */
[C---:B------:R-:W-:Y:S01]  /*1200*/  FFMA R8, R29.reuse, R14, R16 ;  /* 0x0000000e1d087223 */ /* 0x040fe20000000010 */
[C---:B------:R-:W-:Y:S01]  /*1210*/  FFMA R34, R29.reuse, R10, R34 ;  /* 0x0000000a1d227223 */ /* 0x040fe20000000022 */
[-C--:B------:R-:W-:Y:S02]  /*1220*/  FFMA R36, R29, R9.reuse, R36 ;  /* 0x000000091d247223 */ /* 0x080fe40000000024 */
[----:B------:R-:W-:Y:S01]  /*1230*/  FMUL R16, R37, R8 ;  /* 0x0000000825107220 */ /* 0x000fe20000400000 */
[C---:B------:R-:W-:Y:S01]  /*1240*/  FFMA R10, R29.reuse, R10, R34 ;  /* 0x0000000a1d0a7223 */ /* 0x040fe20000000022 */
[C---:B------:R-:W-:Y:S01]  /*1250*/  FFMA R9, R29.reuse, R9, R36 ;  /* 0x000000091d097223 */ /* 0x040fe20000000024 */
[----:B------:R-:W-:Y:S01]  /*1260*/  FFMA R11, R29, R11, R20 ;  /* 0x0000000b1d0b7223 */ /* 0x000fe20000000014 */
[----:B------:R-:W-:Y:S01]  /*1270*/  FMUL R16, R19, R16 ;  /* 0x0000001013107220 */ /* 0x000fe20000400000 */
[----:B------:R-:W-:Y:S01]  /*1280*/  MOV R14, 0x4 ;  /* 0x00000004000e7802 */ /* 0x000fe20000000f00 */
[----:B------:R-:W-:Y:S01]  /*1290*/  FMUL R18, R18, R9 ;  /* 0x0000000912127220 */ /* 0x000fe20000400000 */
[----:B------:R-:W-:Y:S01]  /*12a0*/  FMUL R20, R27, R10 ;  /* 0x0000000a1b147220 */ /* 0x000fe20000400000 */
[----:B------:R-:W-:Y:S01]  /*12b0*/  FMUL R22, R12, R11 ;  /* 0x0000000b0c167220 */ /* 0x000fe20000400000 */
[----:B------:R-:W-:Y:S01]  /*12c0*/  FSEL R16, R16, -RZ, P5 ;  /* 0x800000ff10107208 */ /* 0x000fe20002800000 */
[----:B------:R-:W-:Y:S01]  /*12d0*/  FMUL R18, R15, R18 ;  /* 0x000000120f127220 */ /* 0x000fe20000400000 */
[----:B------:R-:W-:Y:S01]  /*12e0*/  IMAD.WIDE R12, R32, R14, c[0x0][0x160] ;  /* 0x00005800200c7625 */ /* 0x000fe200078e020e */
[----:B------:R-:W-:Y:S01]  /*12f0*/  FMUL R20, R17, R20 ;  /* 0x0000001411147220 */ /* 0x000fe20000400000 */
[----:B------:R-:W-:Y:S01]  /*1300*/  FMUL R22, R23, R22 ;  /* 0x0000001617167220 */ /* 0x000fe20000400000 */
[----:B------:R-:W-:Y:S01]  /*1310*/  FADD R17, R16, R7 ;  /* 0x0000000710117221 */ /* 0x000fe20000000000 */
[----:B------:R-:W-:Y:S01]  /*1320*/  FSEL R7, R18, -RZ, P5 ;  /* 0x800000ff12077208 */ /* 0x000fe20002800000 */
[----:B------:R0:W-:Y:S01]  /*1330*/  @P5 STG.E.128 [R12.64], R8 ;  /* 0x000000080c005986 */ /* 0x0001e2000c101d04 */
[----:B------:R-:W-:-:S02]  /*1340*/  FSEL R20, R20, -RZ, P5 ;  /* 0x800000ff14147208 */ /* 0x000fc40002800000 */
[----:B------:R-:W-:Y:S02]  /*1350*/  FSEL R15, R22, -RZ, P5 ;  /* 0x800000ff160f7208 */ /* 0x000fe40002800000 */
[----:B------:R-:W-:Y:S02]  /*1360*/  IADD3 R24, P4, R24, 0x1000, RZ ;  /* 0x0000100018187810 */ /* 0x000fe40007f9e0ff */
[----:B------:R-:W-:Y:S01]  /*1370*/  IADD3 R2, P5, R2, 0x1000, RZ ;  /* 0x0000100002027810 */ /* 0x000fe20007fbe0ff */
[----:B------:R-:W-:Y:S01]  /*1380*/  FADD R6, R7, R6 ;  /* 0x0000000607067221 */ /* 0x000fe20000000000 */
[----:B------:R-:W-:Y:S01]  /*1390*/  FADD R31, R20, R31 ;  /* 0x0000001f141f7221 */ /* 0x000fe20000000000 */
[----:B------:R-:W-:Y:S01]  /*13a0*/  FADD R30, R15, R30 ;  /* 0x0000001e0f1e7221 */ /* 0x000fe20000000000 */
[----:B------:R-:W-:Y:S01]  /*13b0*/  IMAD.X R25, RZ, RZ, R25, P4 ;  /* 0x000000ffff197224 */ /* 0x000fe200020e0619 */
[----:B------:R-:W-:Y:S02]  /*13c0*/  IADD3.X R3, RZ, R3, RZ, P5, !PT ;  /* 0x00000003ff037210 */ /* 0x000fe40002ffe4ff */
[----:B------:R-:W-:Y:S01]  /*13d0*/  MOV R7, R17 ;  /* 0x0000001100077202 */ /* 0x000fe20000000f00 */
[----:B------:R-:W-:Y:S05]  /*13e0*/  @!P6 BRA `(.L_x_1) ;  /* 0xfffff7c00000e947 */ /* 0x000fea000383ffff */
[----:B------:R-:W-:Y:S01]  /*13f0*/  FADD R2, R6, R17 ;  /* 0x0000001106027221 */ /* 0x000fe20000000000 */
[----:B------:R-:W1:Y:S01]  /*1400*/  S2R R16, SR_TID.X ;  /* 0x0000000000107919 */ /* 0x000e620000002100 */
[----:B------:R-:W-:-:S02]  /*1410*/  IMAD.WIDE R20, R33, R14, c[0x0][0x160] ;  /* 0x0000580021147625 */ /* 0x000fc400078e020e */
[----:B------:R-:W-:Y:S01]  /*1420*/  FADD R2, R31, R2 ;  /* 0x000000021f027221 */ /* 0x000fe20000000000 */
[----:B------:R-:W-:Y:S06]  /*1430*/  BAR.SYNC 0x0 ;  /* 0x0000000000007b1d */ /* 0x000fec0000000000 */
[----:B------:R-:W-:-:S05]  /*1440*/  FADD R2, R30, R2 ;  /* 0x000000021e027221 */ /* 0x000fca0000000000 */
[----:B------:R-:W2:Y:S01]  /*1450*/  SHFL.BFLY PT, R3, R2, 0x10, 0x1f ;  /* 0x0e001f0002037f89 */ /* 0x000ea200000e0000 */
[----:B01----:R-:W-:-:S04]  /*1460*/  SHF.R.U32.HI R10, RZ, 0x5, R16 ;  /* 0x00000005ff0a7819 */ /* 0x003fc80000011610 */
[----:B------:R-:W-:-:S04]  /*1470*/  SHF.L.U32 R10, R10, 0x2, RZ ;  /* 0x000000020a0a7819 */ /* 0x000fc800000006ff */
[----:B------:R-:W-:Y:S01]  /*1480*/  LOP3.LUT R11, R10, 0x1c, RZ, 0xe2, !PT ;  /* 0x0000001c0a0b7812 */ /* 0x000fe200078ee2ff */
[----:B--2---:R-:W-:-:S05]  /*1490*/  FADD R3, R2, R3 ;  /* 0x0000000302037221 */ /* 0x004fca0000000000 */
        /* <DEDUP_REMOVED lines=10> */
[----:B------:R-:W0:Y:S01]  /*1540*/  @!P3 LDS R9, [R16.X4] ;  /* 0x000000001009b984 */ /* 0x000e220000004800 */
[----:B------:R-:W-:-:S03]  /*1550*/  CS2R R10, SRZ ;  /* 0x00000000000a7805 */ /* 0x000fc6000001ff00 */
[----:B0-----:R-:W0:Y:S02]  /*1560*/  SHFL.BFLY PT, R2, R9, 0x4, 0x1f ;  /* 0x0c801f0009027f89 */ /* 0x001e2400000e0000 */
[----:B0-----:R-:W-:Y:S02]  /*1570*/  FADD R2, R9, R2 ;  /* 0x0000000209027221 */ /* 0x001fe40000000000 */
[----:B------:R-:W-:-:S03]  /*1580*/  CS2R R8, SRZ ;  /* 0x0000000000087805 */ /* 0x000fc6000001ff00 */
[----:B------:R-:W0:Y:S02]  /*1590*/  SHFL.BFLY PT, R3, R2, 0x2, 0x1f ;  /* 0x0c401f0002037f89 */ /* 0x000e2400000e0000 */
[----:B0-----:R-:W-:Y:S01]  /*15a0*/  FADD R5, R2, R3 ;  /* 0x0000000302057221 */ /* 0x001fe20000000000 */
[----:B------:R-:W-:-:S04]  /*15b0*/  LOP3.LUT R3, R16, 0xff, RZ, 0xc0, !PT ;  /* 0x000000ff10037812 */ /* 0x000fc800078ec0ff */
[----:B------:R-:W0:Y:S01]  /*15c0*/  SHFL.BFLY PT, R6, R5, 0x1, 0x1f ;  /* 0x0c201f0005067f89 */ /* 0x000e2200000e0000 */
[----:B------:R-:W-:Y:S01]  /*15d0*/  CS2R R12, SRZ ;  /* 0x00000000000c7805 */ /* 0x000fe2000001ff00 */
[----:B0-----:R-:W-:Y:S01]  /*15e0*/  FADD R7, R5, R6 ;  /* 0x0000000605077221 */ /* 0x001fe20000000000 */
[----:B------:R-:W-:-:S04]  /*15f0*/  MOV R6, 0x10 ;  /* 0x0000001000067802 */ /* 0x000fc80000000f00 */
[----:B------:R-:W-:Y:S01]  /*1600*/  @P0 STS [R16.X4], R7 ;  /* 0x0000000710000388 */ /* 0x000fe20000004800 */
[----:B------:R-:W-:Y:S01]  /*1610*/  IMAD.WIDE.U32 R2, R3, R6, c[0x0][0x190] ;  /* 0x0000640003027625 */ /* 0x000fe200078e0006 */
[----:B------:R-:W-:Y:S02]  /*1620*/  MOV R6, 0x2 ;  /* 0x0000000200067802 */ /* 0x000fe40000000f00 */
[----:B------:R-:W-:Y:S06]  /*1630*/  BAR.SYNC 0x0 ;  /* 0x0000000000007b1d */ /* 0x000fec0000000000 */
[----:B------:R-:W-:Y:S01]  /*1640*/  IMAD.WIDE R22, R33, R6, c[0x0][0x180] ;  /* 0x0000600021167625 */ /* 0x000fe200078e0206 */
[----:B------:R-:W2:Y:S04]  /*1650*/  @!P1 LDG.E.EF.128 R8, [R20.64] ;  /* 0x0000000414089981 */ /* 0x000ea8000c0e1d00 */
[----:B------:R-:W3:Y:S04]  /*1660*/  LDG.E.EL.128 R16, [R2.64] ;  /* 0x0000000402107981 */ /* 0x000ee8000c2e1d00 */
[----:B------:R-:W4:Y:S04]  /*1670*/  @!P1 LDG.E.EF.64 R12, [R22.64] ;  /* 0x00000004160c9981 */ /* 0x000f28000c0e1b00 */
[----:B------:R-:W0:Y:S02]  /*1680*/  LDS R5, [RZ] ;  /* 0x00000000ff057984 */ /* 0x000e240000000800 */
[----:B0-----:R-:W-:Y:S01]  /*1690*/  FMUL R5, R5, -0.5 ;  /* 0xbf00000005057820 */ /* 0x001fe20000400000 */
[----:B--2---:R-:W-:Y:S01]  /*16a0*/  SEL R24, R9, RZ, !P1 ;  /* 0x000000ff09187207 */ /* 0x004fe20004800000 */
[----:B------:R-:W-:Y:S01]  /*16b0*/  FMUL R9, R4, R4 ;  /* 0x0000000404097220 */ /* 0x000fe20000400000 */
[----:B------:R-:W-:Y:S01]  /*16c0*/  SEL R8, R8, RZ, !P1 ;  /* 0x000000ff08087207 */ /* 0x000fe20004800000 */
[----:B---3--:R-:W-:Y:S01]  /*16d0*/  FADD R7, R16, 1 ;  /* 0x3f80000010077421 */ /* 0x008fe20000000000 */
[----:B------:R-:W-:Y:S01]  /*16e0*/  SEL R15, R10, RZ, !P1 ;  /* 0x000000ff0a0f7207 */ /* 0x000fe20004800000 */
[----:B------:R-:W-:Y:S01]  /*16f0*/  FMUL R10, R4, R9 ;  /* 0x00000009040a7220 */ /* 0x000fe20000400000 */
[----:B------:R-:W-:Y:S01]  /*1700*/  FADD R18, R18, 1 ;  /* 0x3f80000012127421 */ /* 0x000fe20000000000 */
[----:B----4-:R-:W-:Y:S01]  /*1710*/  SEL R12, R12, RZ, !P1 ;  /* 0x000000ff0c0c7207 */ /* 0x010fe20004800000 */
[----:B------:R-:W-:Y:S01]  /*1720*/  FMUL R7, R7, R8 ;  /* 0x0000000807077220 */ /* 0x000fe20000400000 */
[----:B------:R-:W-:Y:S01]  /*1730*/  SEL R13, R13, RZ, !P1 ;  /* 0x000000ff0d0d7207 */ /* 0x000fe20004800000 */
[----:B------:R-:W-:Y:S01]  /*1740*/  FMUL R5, R5, R10 ;  /* 0x0000000a05057220 */ /* 0x000fe20000400000 */
[C---:B------:R-:W-:Y:S01]  /*1750*/  PRMT R8, R12.reuse, 0x7632, R8 ;  /* 0x000076320c087816 */ /* 0x040fe20000000008 */
[----:B------:R-:W-:Y:S01]  /*1760*/  FADD R17, R17, 1 ;  /* 0x3f80000011117421 */ /* 0x000fe20000000000 */
[----:B------:R-:W-:Y:S01]  /*1770*/  SHF.L.U32 R12, R12, 0x10, RZ ;  /* 0x000000100c0c7819 */ /* 0x000fe200000006ff */
[----:B------:R-:W-:Y:S01]  /*1780*/  FMUL R5, R5, 0.00043402778101153671741 ;  /* 0x39e38e3905057820 */ /* 0x000fe20000400000 */
[----:B------:R-:W-:Y:S01]  /*1790*/  PRMT R9, R13, 0x7632, R9 ;  /* 0x000076320d097816 */ /* 0x000fe20000000009 */
[----:B------:R-:W-:Y:S01]  /*17a0*/  FMUL R15, R18, R15 ;  /* 0x0000000f120f7220 */ /* 0x000fe20000400000 */
[----:B------:R-:W-:Y:S01]  /*17b0*/  SHF.L.U32 R8, R8, 0x10, RZ ;  /* 0x0000001008087819 */ /* 0x000fe200000006ff */
[----:B------:R-:W-:Y:S01]  /*17c0*/  FADD R20, R19, 1 ;  /* 0x3f80000013147421 */ /* 0x000fe20000000000 */
[----:B------:R-:W-:Y:S01]  /*17d0*/  SEL R11, R11, RZ, !P1 ;  /* 0x000000ff0b0b7207 */ /* 0x000fe20004800000 */
[----:B------:R-:W-:Y:S01]  /*17e0*/  FMUL R17, R17, R24 ;  /* 0x0000001811117220 */ /* 0x000fe20000400000 */
[----:B------:R-:W-:Y:S01]  /*17f0*/  SHF.L.U32 R16, R9, 0x10, RZ ;  /* 0x0000001009107819 */ /* 0x000fe200000006ff */
[-C--:B------:R-:W-:Y:S01]  /*1800*/  FMUL R9, R12, R5.reuse ;  /* 0x000000050c097220 */ /* 0x080fe20000400000 */
[----:B------:R-:W-:Y:S01]  /*1810*/  SHF.L.U32 R10, R13, 0x10, RZ ;  /* 0x000000100d0a7819 */ /* 0x000fe200000006ff */
[----:B------:R-:W-:Y:S01]  /*1820*/  FMUL R18, R8, R5 ;  /* 0x0000000508127220 */ /* 0x000fe20000400000 */
[----:B------:R-:W-:Y:S01]  /*1830*/  FMUL R11, R20, R11 ;  /* 0x0000000b140b7220 */ /* 0x000fe20000400000 */
[----:B------:R-:W-:Y:S01]  /*1840*/  FFMA R7, R4, R7, R9 ;  /* 0x0000000704077223 */ /* 0x000fe20000000009 */
[----:B------:R-:W-:Y:S01]  /*1850*/  FMUL R22, R16, R5 ;  /* 0x0000000510167220 */ /* 0x000fe20000400000 */
[----:B------:R-:W-:Y:S01]  /*1860*/  FFMA R17, R4, R17, R18 ;  /* 0x0000001104117223 */ /* 0x000fe20000000012 */
[-C--:B------:R-:W-:Y:S01]  /*1870*/  FMUL R20, R10, R5.reuse ;  /* 0x000000050a147220 */ /* 0x080fe20000400000 */
[----:B------:R-:W-:Y:S01]  /*1880*/  FFMA R7, R12, R5, R7 ;  /* 0x000000050c077223 */ /* 0x000fe20000000007 */
[----:B------:R-:W-:Y:S01]  /*1890*/  FFMA R11, R4, R11, R22 ;  /* 0x0000000b040b7223 */ /* 0x000fe20000000016 */
[----:B------:R-:W-:Y:S01]  /*18a0*/  FFMA R8, R8, R5, R17 ;  /* 0x0000000508087223 */ /* 0x000fe20000000011 */
[----:B------:R-:W-:Y:S01]  /*18b0*/  FFMA R15, R4, R15, R20 ;  /* 0x0000000f040f7223 */ /* 0x000fe20000000014 */
[----:B------:R-:W-:Y:S01]  /*18c0*/  IMAD.WIDE R24, R33, R6, c[0x0][0x1b0] ;  /* 0x00006c0021187625 */ /* 0x000fe200078e0206 */
[----:B------:R-:W-:-:S02]  /*18d0*/  FFMA R16, R16, R5, R11 ;  /* 0x0000000510107223 */ /* 0x000fc4000000000b */
[----:B------:R-:W-:Y:S01]  /*18e0*/  FFMA R15, R10, R5, R15 ;  /* 0x000000050a0f7223 */ /* 0x000fe2000000000f */
[----:B------:R-:W-:Y:S01]  /*18f0*/  F2FP.BF16.F32.PACK_AB R26, R8, R7 ;  /* 0x00000007081a723e */ /* 0x000fe200000010ff */
[----:B------:R-:W-:Y:S01]  /*1900*/  CS2R R10, SRZ ;  /* 0x00000000000a7805 */ /* 0x000fe2000001ff00 */
[----:B------:R-:W-:Y:S01]  /*1910*/  IADD3 R7, R33, 0x400, RZ ;  /* 0x0000040021077810 */ /* 0x000fe20007ffe0ff */
[----:B------:R-:W-:Y:S01]  /*1920*/  CS2R R8, SRZ ;  /* 0x0000000000087805 */ /* 0x000fe2000001ff00 */
[----:B------:R-:W-:-:S03]  /*1930*/  F2FP.BF16.F32.PACK_AB R27, R16, R15 ;  /* 0x0000000f101b723e */ /* 0x000fc600000010ff */
[C---:B------:R-:W-:Y:S01]  /*1940*/  IMAD.WIDE R20, R7.reuse, R14, c[0x0][0x160] ;  /* 0x0000580007147625 */ /* 0x040fe200078e020e */
[----:B------:R-:W-:Y:S01]  /*1950*/  CS2R R12, SRZ ;  /* 0x00000000000c7805 */ /* 0x000fe2000001ff00 */
[----:B------:R0:W-:Y:S02]  /*1960*/  @!P1 STG.E.64 [R24.64], R26 ;  /* 0x0000001a18009986 */ /* 0x0001e4000c101b04 */
[----:B------:R-:W-:Y:S02]  /*1970*/  IMAD.WIDE R22, R7, R6, c[0x0][0x180] ;  /* 0x0000600007167625 */ /* 0x000fe400078e0206 */
[----:B------:R-:W2:Y:S04]  /*1980*/  @!P1 LDG.E.EF.128 R8, [R20.64] ;  /* 0x0000000414089981 */ /* 0x000ea8000c0e1d00 */
[----:B------:R-:W3:Y:S04]  /*1990*/  LDG.E.EL.128 R16, [R2.64+0x1000] ;  /* 0x0010000402107981 */ /* 0x000ee8000c2e1d00 */
[----:B------:R-:W4:Y:S01]  /*19a0*/  @!P1 LDG.E.EF.64 R12, [R22.64] ;  /* 0x00000004160c9981 */ /* 0x000f22000c0e1b00 */
[----:B------:R-:W-:-:S02]  /*19b0*/  IADD3 R35, R35, 0x800, RZ ;  /* 0x0000080023237810 */ /* 0x000fc40007ffe0ff */
[----:B------:R-:W-:Y:S02]  /*19c0*/  IADD3 R33, R33, 0x800, RZ ;  /* 0x0000080021217810 */ /* 0x000fe40007ffe0ff */
[----:B------:R-:W-:-:S04]  /*19d0*/  ISETP.GE.U32.AND P2, PT, R35, 0x900, PT ;  /* 0x000009002300780c */ /* 0x000fc80003f46070 */
[----:B------:R-:W-:Y:S02]  /*19e0*/  ISETP.LT.AND P0, PT, R0, 0x400, !P2 ;  /* 0x000004000000780c */ /* 0x000fe40005701270 */
[----:B--2---:R-:W-:Y:S02]  /*19f0*/  SEL R15, R8, RZ, !P1 ;  /* 0x000000ff080f7207 */ /* 0x004fe40004800000 */
[----:B------:R-:W-:Y:S02]  /*1a00*/  SEL R8, R9, RZ, !P1 ;  /* 0x000000ff09087207 */ /* 0x000fe40004800000 */
[----:B------:R-:W-:Y:S01]  /*1a10*/  SEL R9, R10, RZ, !P1 ;  /* 0x000000ff0a097207 */ /* 0x000fe20004800000 */
[----:B---3--:R-:W-:Y:S01]  /*1a20*/  FADD R16, R16, 1 ;  /* 0x3f80000010107421 */ /* 0x008fe20000000000 */
[----:B------:R-:W-:Y:S01]  /*1a30*/  FADD R17, R17, 1 ;  /* 0x3f80000011117421 */ /* 0x000fe20000000000 */
[----:B------:R-:W-:Y:S01]  /*1a40*/  FADD R18, R18, 1 ;  /* 0x3f80000012127421 */ /* 0x000fe20000000000 */
[----:B----4-:R-:W-:Y:S01]  /*1a50*/  SEL R12, R12, RZ, !P1 ;  /* 0x000000ff0c0c7207 */ /* 0x010fe20004800000 */
[----:B------:R-:W-:Y:S01]  /*1a60*/  FADD R19, R19, 1 ;  /* 0x3f80000013137421 */ /* 0x000fe20000000000 */
[----:B------:R-:W-:Y:S01]  /*1a70*/  SEL R13, R13, RZ, !P1 ;  /* 0x000000ff0d0d7207 */ /* 0x000fe20004800000 */
[----:B------:R-:W-:Y:S01]  /*1a80*/  FMUL R17, R8, R17 ;  /* 0x0000001108117220 */ /* 0x000fe20000400000 */
[----:B------:R-:W-:Y:S01]  /*1a90*/  SEL R20, R11, RZ, !P1 ;  /* 0x000000ff0b147207 */ /* 0x000fe20004800000 */
[----:B------:R-:W-:Y:S01]  /*1aa0*/  FMUL R11, R15, R16 ;  /* 0x000000100f0b7220 */ /* 0x000fe20000400000 */
[----:B------:R-:W-:Y:S01]  /*1ab0*/  FMUL R15, R9, R18 ;  /* 0x00000012090f7220 */ /* 0x000fe20000400000 */
[----:B------:R-:W-:-:S02]  /*1ac0*/  PRMT R8, R12, 0x7632, R8 ;  /* 0x000076320c087816 */ /* 0x000fc40000000008 */
[C---:B------:R-:W-:Y:S01]  /*1ad0*/  PRMT R9, R13.reuse, 0x7632, R9 ;  /* 0x000076320d097816 */ /* 0x040fe20000000009 */
[----:B------:R-:W-:Y:S01]  /*1ae0*/  FMUL R19, R20, R19 ;  /* 0x0000001314137220 */ /* 0x000fe20000400000 */
[----:B------:R-:W-:Y:S02]  /*1af0*/  SHF.L.U32 R12, R12, 0x10, RZ ;  /* 0x000000100c0c7819 */ /* 0x000fe400000006ff */
[----:B------:R-:W-:Y:S02]  /*1b00*/  SHF.L.U32 R10, R13, 0x10, RZ ;  /* 0x000000100d0a7819 */ /* 0x000fe400000006ff */
[----:B------:R-:W-:Y:S02]  /*1b10*/  SHF.L.U32 R8, R8, 0x10, RZ ;  /* 0x0000001008087819 */ /* 0x000fe400000006ff */
[----:B------:R-:W-:Y:S01]  /*1b20*/  SHF.L.U32 R16, R9, 0x10, RZ ;  /* 0x0000001009107819 */ /* 0x000fe200000006ff */
[C---:B------:R-:W-:Y:S01]  /*1b30*/  FMUL R9, R5.reuse, R12 ;  /* 0x0000000c05097220 */ /* 0x040fe20000400000 */
[C---:B------:R-:W-:Y:S01]  /*1b40*/  FMUL R20, R5.reuse, R10 ;  /* 0x0000000a05147220 */ /* 0x040fe20000400000 */
[----:B------:R-:W-:-:S02]  /*1b50*/  FMUL R18, R5, R8 ;  /* 0x0000000805127220 */ /* 0x000fc40000400000 */
[C---:B------:R-:W-:Y:S01]  /*1b60*/  FMUL R22, R5.reuse, R16 ;  /* 0x0000001005167220 */ /* 0x040fe20000400000 */
[C---:B0-----:R-:W-:Y:S01]  /*1b70*/  FFMA R24, R4.reuse, R11, R9 ;  /* 0x0000000b04187223 */ /* 0x041fe20000000009 */
[C---:B------:R-:W-:Y:S01]  /*1b80*/  FFMA R15, R4.reuse, R15, R20 ;  /* 0x0000000f040f7223 */ /* 0x040fe20000000014 */
[C---:B------:R-:W-:Y:S01]  /*1b90*/  FFMA R17, R4.reuse, R17, R18 ;  /* 0x0000001104117223 */ /* 0x040fe20000000012 */
[----:B------:R-:W-:Y:S01]  /*1ba0*/  FFMA R19, R4, R19, R22 ;  /* 0x0000001304137223 */ /* 0x000fe20000000016 */
[C---:B------:R-:W-:Y:S01]  /*1bb0*/  FFMA R24, R5.reuse, R12, R24 ;  /* 0x0000000c05187223 */ /* 0x040fe20000000018 */
[C---:B------:R-:W-:Y:S01]  /*1bc0*/  FFMA R15, R5.reuse, R10, R15 ;  /* 0x0000000a050f7223 */ /* 0x040fe2000000000f */
[C---:B------:R-:W-:Y:S01]  /*1bd0*/  FFMA R17, R5.reuse, R8, R17 ;  /* 0x0000000805117223 */ /* 0x040fe20000000011 */
[----:B------:R-:W-:Y:S01]  /*1be0*/  FFMA R16, R5, R16, R19 ;  /* 0x0000001005107223 */ /* 0x000fe20000000013 */
[----:B------:R-:W-:Y:S01]  /*1bf0*/  IMAD.WIDE R20, R7, R6, c[0x0][0x1b0] ;  /* 0x00006c0007147625 */ /* 0x000fe200078e0206 */
[----:B------:R-:W-:Y:S01]  /*1c00*/  CS2R R18, SRZ ;  /* 0x0000000000127805 */ /* 0x000fe2000001ff00 */
[----:B------:R-:W-:Y:S01]  /*1c10*/  CS2R R8, SRZ ;  /* 0x0000000000087805 */ /* 0x000fe2000001ff00 */
[----:B------:R-:W-:Y:S01]  /*1c20*/  F2FP.BF16.F32.PACK_AB R24, R17, R24 ;  /* 0x000000181118723e */ /* 0x000fe200000010ff */
[----:B------:R-:W-:Y:S01]  /*1c30*/  CS2R R10, SRZ ;  /* 0x00000000000a7805 */ /* 0x000fe2000001ff00 */
[----:B------:R-:W-:Y:S01]  /*1c40*/  F2FP.BF16.F32.PACK_AB R25, R16, R15 ;  /* 0x0000000f1019723e */ /* 0x000fe200000010ff */
[----:B------:R-:W-:Y:S01]  /*1c50*/  IMAD.WIDE R14, R33, R14, c[0x0][0x160] ;  /* 0x00005800210e7625 */ /* 0x000fe200078e020e */
[----:B------:R-:W-:-:S03]  /*1c60*/  CS2R R16, SRZ ;  /* 0x0000000000107805 */ /* 0x000fc6000001ff00 */
[----:B------:R0:W-:Y:S04]  /*1c70*/  @!P1 STG.E.64 [R20.64], R24 ;  /* 0x0000001814009986 */ /* 0x0001e8000c101b04 */
[----:B------:R-:W2:Y:S01]  /*1c80*/  @!P2 LDG.E.EL.128 R16, [R2.64+0x2000] ;  /* 0x002000040210a981 */ /* 0x000ea2000c2e1d00 */
[----:B------:R-:W-:Y:S01]  /*1c90*/  CS2R R12, SRZ ;  /* 0x00000000000c7805 */ /* 0x000fe2000001ff00 */
[----:B------:R-:W-:Y:S02]  /*1ca0*/  IMAD.WIDE R22, R33, R6, c[0x0][0x180] ;  /* 0x0000600021167625 */ /* 0x000fe400078e0206 */
[----:B------:R-:W3:Y:S04]  /*1cb0*/  @P0 LDG.E.EF.128 R8, [R14.64] ;  /* 0x000000040e080981 */ /* 0x000ee8000c0e1d00 */
[----:B------:R-:W4:Y:S01]  /*1cc0*/  @P0 LDG.E.EF.64 R12, [R22.64] ;  /* 0x00000004160c0981 */ /* 0x000f22000c0e1b00 */
[----:B--2---:R-:W-:-:S02]  /*1cd0*/  SEL R0, R16, RZ, !P2 ;  /* 0x000000ff10007207 */ /* 0x004fc40005000000 */
[----:B------:R-:W-:Y:S02]  /*1ce0*/  SEL R17, R17, RZ, !P2 ;  /* 0x000000ff11117207 */ /* 0x000fe40005000000 */
[----:B---3--:R-:W-:Y:S01]  /*1cf0*/  SEL R7, R8, RZ, P0 ;  /* 0x000000ff08077207 */ /* 0x008fe20000000000 */
[----:B------:R-:W-:Y:S01]  /*1d00*/  FADD R0, R0, 1 ;  /* 0x3f80000000007421 */ /* 0x000fe20000000000 */
[----:B------:R-:W-:Y:S01]  /*1d10*/  SEL R18, R18, RZ, !P2 ;  /* 0x000000ff12127207 */ /* 0x000fe20005000000 */
[----:B------:R-:W-:Y:S01]  /*1d20*/  FADD R2, R17, 1 ;  /* 0x3f80000011027421 */ /* 0x000fe20000000000 */
[----:B------:R-:W-:Y:S01]  /*1d30*/  SEL R9, R9, RZ, P0 ;  /* 0x000000ff09097207 */ /* 0x000fe20000000000 */
[----:B------:R-:W-:Y:S01]  /*1d40*/  FMUL R7, R7, R0 ;  /* 0x0000000007077220 */ /* 0x000fe20000400000 */
[----:B------:R-:W-:Y:S01]  /*1d50*/  SEL R27, R10, RZ, P0 ;  /* 0x000000ff0a1b7207 */ /* 0x000fe20000000000 */
[----:B------:R-:W-:Y:S01]  /*1d60*/  FADD R0, R18, 1 ;  /* 0x3f80000012007421 */ /* 0x000fe20000000000 */
[----:B----4-:R-:W-:-:S02]  /*1d70*/  SEL R12, R12, RZ, P0 ;  /* 0x000000ff0c0c7207 */ /* 0x010fc40000000000 */
[----:B------:R-:W-:Y:S01]  /*1d80*/  SEL R13, R13, RZ, P0 ;  /* 0x000000ff0d0d7207 */ /* 0x000fe20000000000 */
[----:B------:R-:W-:Y:S01]  /*1d90*/  FMUL R9, R9, R2 ;  /* 0x0000000209097220 */ /* 0x000fe20000400000 */
[----:B------:R-:W-:Y:S01]  /*1da0*/  SEL R10, R11, RZ, P0 ;  /* 0x000000ff0b0a7207 */ /* 0x000fe20000000000 */
[----:B------:R-:W-:Y:S01]  /*1db0*/  FMUL R11, R27, R0 ;  /* 0x000000001b0b7220 */ /* 0x000fe20000400000 */
[----:B------:R-:W-:Y:S02]  /*1dc0*/  SEL R3, R19, RZ, !P2 ;  /* 0x000000ff13037207 */ /* 0x000fe40005000000 */
[C---:B------:R-:W-:Y:S02]  /*1dd0*/  PRMT R0, R12.reuse, 0x7632, R0 ;  /* 0x000076320c007816 */ /* 0x040fe40000000000 */
[----:B------:R-:W-:Y:S01]  /*1de0*/  PRMT R2, R13, 0x7632, R2 ;  /* 0x000076320d027816 */ /* 0x000fe20000000002 */
[----:B------:R-:W-:Y:S01]  /*1df0*/  FADD R3, R3, 1 ;  /* 0x3f80000003037421 */ /* 0x000fe20000000000 */
[----:B------:R-:W-:-:S02]  /*1e00*/  SHF.L.U32 R12, R12, 0x10, RZ ;  /* 0x000000100c0c7819 */ /* 0x000fc400000006ff */
[----:B------:R-:W-:Y:S02]  /*1e10*/  SHF.L.U32 R0, R0, 0x10, RZ ;  /* 0x0000001000007819 */ /* 0x000fe400000006ff */
[----:B------:R-:W-:Y:S02]  /*1e20*/  SHF.L.U32 R8, R13, 0x10, RZ ;  /* 0x000000100d087819 */ /* 0x000fe400000006ff */
[----:B------:R-:W-:Y:S01]  /*1e30*/  SHF.L.U32 R2, R2, 0x10, RZ ;  /* 0x0000001002027819 */ /* 0x000fe200000006ff */
[----:B------:R-:W-:Y:S01]  /*1e40*/  FMUL R3, R10, R3 ;  /* 0x000000030a037220 */ /* 0x000fe20000400000 */
[C---:B------:R-:W-:Y:S01]  /*1e50*/  FMUL R13, R5.reuse, R12 ;  /* 0x0000000c050d7220 */ /* 0x040fe20000400000 */
[C---:B------:R-:W-:Y:S01]  /*1e60*/  FMUL R10, R5.reuse, R0 ;  /* 0x00000000050a7220 */ /* 0x040fe20000400000 */
[C---:B------:R-:W-:Y:S01]  /*1e70*/  FMUL R14, R5.reuse, R8 ;  /* 0x00000008050e7220 */ /* 0x040fe20000400000 */
[C---:B------:R-:W-:Y:S01]  /*1e80*/  FMUL R16, R5.reuse, R2 ;  /* 0x0000000205107220 */ /* 0x040fe20000400000 */
[C---:B------:R-:W-:Y:S01]  /*1e90*/  FFMA R18, R4.reuse, R7, R13 ;  /* 0x0000000704127223 */ /* 0x040fe2000000000d */
[C---:B------:R-:W-:Y:S01]  /*1ea0*/  FFMA R9, R4.reuse, R9, R10 ;  /* 0x0000000904097223 */ /* 0x040fe2000000000a */
[C---:B------:R-:W-:Y:S01]  /*1eb0*/  FFMA R11, R4.reuse, R11, R14 ;  /* 0x0000000b040b7223 */ /* 0x040fe2000000000e */
[----:B------:R-:W-:Y:S01]  /*1ec0*/  FFMA R3, R4, R3, R16 ;  /* 0x0000000304037223 */ /* 0x000fe20000000010 */
[C---:B------:R-:W-:Y:S01]  /*1ed0*/  FFMA R18, R5.reuse, R12, R18 ;  /* 0x0000000c05127223 */ /* 0x040fe20000000012 */
[C---:B------:R-:W-:Y:S01]  /*1ee0*/  FFMA R9, R5.reuse, R0, R9 ;  /* 0x0000000005097223 */ /* 0x040fe20000000009 */
[C---:B------:R-:W-:Y:S01]  /*1ef0*/  FFMA R11, R5.reuse, R8, R11 ;  /* 0x00000008050b7223 */ /* 0x040fe2000000000b */
[----:B------:R-:W-:Y:S01]  /*1f00*/  FFMA R2, R5, R2, R3 ;  /* 0x0000000205027223 */ /* 0x000fe20000000003 */
[----:B------:R-:W-:-:S02]  /*1f10*/  IMAD.WIDE R6, R33, R6, c[0x0][0x1b0] ;  /* 0x00006c0021067625 */ /* 0x000fc400078e0206 */
[----:B------:R-:W-:Y:S02]  /*1f20*/  F2FP.BF16.F32.PACK_AB R10, R9, R18 ;  /* 0x00000012090a723e */ /* 0x000fe400000010ff */
[----:B------:R-:W-:Y:S01]  /*1f30*/  F2FP.BF16.F32.PACK_AB R11, R2, R11 ;  /* 0x0000000b020b723e */ /* 0x000fe200000010ff */
[----:B------:R-:W-:Y:S06]  /*1f40*/  @!P0 EXIT ;  /* 0x000000000000894d */ /* 0x000fec0003800000 */
[----:B0-----:R-:W-:Y:S01]  /*1f50*/  STG.E.64 [R6.64], R10 ;  /* 0x0000000a06007986 */ /* 0x001fe2000c101b04 */
[----:B------:R-:W-:Y:S05]  /*1f60*/  EXIT ;  /* 0x000000000000794d */ /* 0x000fea0003800000 */
.L_x_2:
[----:B------:R-:W-:-:S00]  /*1f70*/  BRA `(.L_x_2) ;  /* 0xfffffff000007947 */ /* 0x000fc0000383ffff */
[----:B------:R-:W-:-:S00]  /*1f80*/  NOP ;  /* 0x0000000000007918 */ /* 0x000fc00000000000 */
[----:B------:R-:W-:-:S00]  /*1f90*/  NOP ;  /* 0x0000000000007918 */ /* 0x000fc00000000000 */
[----:B------:R-:W-:-:S00]  /*1fa0*/  NOP ;  /* 0x0000000000007918 */ /* 0x000fc00000000000 */
[----:B------:R-:W-:-:S00]  /*1fb0*/  NOP ;  /* 0x0000000000007918 */ /* 0x000fc00000000000 */
[----:B------:R-:W-:-:S00]  /*1fc0*/  NOP ;  /* 0x0000000000007918 */ /* 0x000fc00000000000 */
[----:B------:R-:W-:-:S00]  /*1fd0*/  NOP ;  /* 0x0000000000007918 */ /* 0x000fc00000000000 */
[----:B------:R-:W-:-:S00]  /*1fe0*/  NOP ;  /* 0x0000000000007918 */ /* 0x000fc00000000000 */
[----:B------:R-:W-:-:S00]  /*1ff0*/  NOP ;  /* 0x0000000000007918 */ /* 0x000fc00000000000 */
.L_x_3:


//--------------------- .nv.global.init           --------------------------
	.section	.nv.global.init,"aw",@progbits
.nv.global.init:
	.type		_$_str,@object
	.size		_$_str,(.L_0 - _$_str)
_$_str:
        /*0000*/ 	.byte	0x5f, 0x5f, 0x43, 0x55, 0x44, 0x41, 0x5f, 0x46, 0x54, 0x5a, 0x00
.L_0:


//--------------------- .nv.shared.triton__0d1d2d3d4d5d6d7d8d9d10d11de12de --------------------------
	.section	.nv.shared.triton__0d1d2d3d4d5d6d7d8d9d10d11de12de,"aw",@nobits
	.align	16
